	.target	sm_90a

	.elftype	@"ET_EXEC"


//--------------------- .note.nv.tkinfo           --------------------------
	.section	.note.nv.tkinfo,"",@"SHT_NOTE"
	.sectionflags	@"SHF_NOTE_NV_TKINFO"
	.tkinfo
        /*0018*/ 	.word	0x00000002
        /*0030*/ 	.string	""
        /*0030*/ 	.string	"ptxas"
        /*0030*/ 	.string	"Cuda compilation tools, release 13.0, V13.0.88"
        /*0030*/ 	.string	"Build cuda_13.0.r13.0/compiler.36424714_0"
        /*0030*/ 	.string	"-arch sm_90a -m 64 "



//--------------------- .note.nv.cuinfo           --------------------------
	.section	.note.nv.cuinfo,"",@"SHT_NOTE"
	.sectionflags	@"SHF_NOTE_NV_CUINFO"
        /*0018*/ 	.short	0x0002
        /*001a*/ 	.short	0x005a
        /*001c*/ 	.short	0x0082
	.zero		2


//--------------------- .nv.info                  --------------------------
	.section	.nv.info,"",@"SHT_CUDA_INFO"
	.align	4


	//----- nvinfo : EIATTR_REGCOUNT
	.align		4
        /*0000*/ 	.byte	0x04, 0x2f
        /*0002*/ 	.short	(.L_15 - .L_14)
	.align		4
.L_14:
        /*0004*/ 	.word	index@(_ZN7cutlass13device_kernelINS_4gemm6kernel13GemmUniversalIN4cute5tupleIJiiiiEEENS1_10collective13CollectiveMmaINS1_34MainloopSm90TmaGmmaWarpSpecializedILi4ENS5_IJNS4_1CILi1EEENSA_ILi2EEESB_EEENS1_35KernelTmaWarpSpecializedCooperativeEEENS5_IJNSA_ILi256EEENSA_ILi128EEENSA_ILi64EEEEEENS_10bfloat16_tENS5_IJlSB_lEEESK_SL_NS4_8TiledMMAINS4_8MMA_AtomIJNS4_4SM904GMMA28MMA_64x128x16_F32BF16BF16_SSILNSP_5MajorE0ELSR_0ELNSP_7ScaleInE1ELSS_1EEEEEENS4_6LayoutINS5_IJSC_SB_SB_EEENS5_IJSB_NSA_ILi0EEESX_EEEEENS5_IJNS4_10UnderscoreES10_S10_EEEEENS4_23SM90_TMA_LOAD_MULTICASTENS4_14ComposedLayoutINS4_7SwizzleILi3ELi4ELi3EEENS4_18smem_ptr_flag_bitsILi16EEENSV_INS5_IJNSA_ILi8EEESI_EEENS5_IJSI_SB_EEEEEEEvNS4_8identityENS4_13SM90_TMA_LOADES1D_vS1E_EENS_8epilogue10collective6detail29Sm90TmaWarpSpecializedAdapterINS1I_15DefaultEpilogueISK_SL_SL_NS1H_6thread17LinearCombinationISK_Li1EffLNS1M_9ScaleType4KindE0ELNS_15FloatRoundStyleE2ESK_EENS1_15EpilogueDefaultEEEEEvvEEEEvNT_6ParamsE)
        /*0008*/ 	.word	0x000000a8


	//----- nvinfo : EIATTR_FRAME_SIZE
	.align		4
.L_15:
        /*000c*/ 	.byte	0x04, 0x11
        /*000e*/ 	.short	(.L_17 - .L_16)
	.align		4
.L_16:
        /*0010*/ 	.word	index@(_ZN7cutlass13device_kernelINS_4gemm6kernel13GemmUniversalIN4cute5tupleIJiiiiEEENS1_10collective13CollectiveMmaINS1_34MainloopSm90TmaGmmaWarpSpecializedILi4ENS5_IJNS4_1CILi1EEENSA_ILi2EEESB_EEENS1_35KernelTmaWarpSpecializedCooperativeEEENS5_IJNSA_ILi256EEENSA_ILi128EEENSA_ILi64EEEEEENS_10bfloat16_tENS5_IJlSB_lEEESK_SL_NS4_8TiledMMAINS4_8MMA_AtomIJNS4_4SM904GMMA28MMA_64x128x16_F32BF16BF16_SSILNSP_5MajorE0ELSR_0ELNSP_7ScaleInE1ELSS_1EEEEEENS4_6LayoutINS5_IJSC_SB_SB_EEENS5_IJSB_NSA_ILi0EEESX_EEEEENS5_IJNS4_10UnderscoreES10_S10_EEEEENS4_23SM90_TMA_LOAD_MULTICASTENS4_14ComposedLayoutINS4_7SwizzleILi3ELi4ELi3EEENS4_18smem_ptr_flag_bitsILi16EEENSV_INS5_IJNSA_ILi8EEESI_EEENS5_IJSI_SB_EEEEEEEvNS4_8identityENS4_13SM90_TMA_LOADES1D_vS1E_EENS_8epilogue10collective6detail29Sm90TmaWarpSpecializedAdapterINS1I_15DefaultEpilogueISK_SL_SL_NS1H_6thread17LinearCombinationISK_Li1EffLNS1M_9ScaleType4KindE0ELNS_15FloatRoundStyleE2ESK_EENS1_15EpilogueDefaultEEEEEvvEEEEvNT_6ParamsE)
        /*0014*/ 	.word	0x00000000


	//----- nvinfo : EIATTR_MIN_STACK_SIZE
	.align		4
.L_17:
        /*0018*/ 	.byte	0x04, 0x12
        /*001a*/ 	.short	(.L_19 - .L_18)
	.align		4
.L_18:
        /*001c*/ 	.word	index@(_ZN7cutlass13device_kernelINS_4gemm6kernel13GemmUniversalIN4cute5tupleIJiiiiEEENS1_10collective13CollectiveMmaINS1_34MainloopSm90TmaGmmaWarpSpecializedILi4ENS5_IJNS4_1CILi1EEENSA_ILi2EEESB_EEENS1_35KernelTmaWarpSpecializedCooperativeEEENS5_IJNSA_ILi256EEENSA_ILi128EEENSA_ILi64EEEEEENS_10bfloat16_tENS5_IJlSB_lEEESK_SL_NS4_8TiledMMAINS4_8MMA_AtomIJNS4_4SM904GMMA28MMA_64x128x16_F32BF16BF16_SSILNSP_5MajorE0ELSR_0ELNSP_7ScaleInE1ELSS_1EEEEEENS4_6LayoutINS5_IJSC_SB_SB_EEENS5_IJSB_NSA_ILi0EEESX_EEEEENS5_IJNS4_10UnderscoreES10_S10_EEEEENS4_23SM90_TMA_LOAD_MULTICASTENS4_14ComposedLayoutINS4_7SwizzleILi3ELi4ELi3EEENS4_18smem_ptr_flag_bitsILi16EEENSV_INS5_IJNSA_ILi8EEESI_EEENS5_IJSI_SB_EEEEEEEvNS4_8identityENS4_13SM90_TMA_LOADES1D_vS1E_EENS_8epilogue10collective6detail29Sm90TmaWarpSpecializedAdapterINS1I_15DefaultEpilogueISK_SL_SL_NS1H_6thread17LinearCombinationISK_Li1EffLNS1M_9ScaleType4KindE0ELNS_15FloatRoundStyleE2ESK_EENS1_15EpilogueDefaultEEEEEvvEEEEvNT_6ParamsE)
        /*0020*/ 	.word	0x00000000
.L_19:


//--------------------- .nv.compat                --------------------------
	.section	.nv.compat,"",@"SHT_CUDA_COMPAT_INFO"
	.align	4
        /*0000*/ 	.byte	0x02, 0x09, 0x01, 0x00, 0x02, 0x02, 0x04, 0x00, 0x02, 0x05, 0x05, 0x00, 0x03, 0x07, 0x01, 0x01
        /*0010*/ 	.byte	0x02, 0x03, 0x01, 0x00, 0x02, 0x06, 0x01, 0x00, 0x04, 0x0b, 0x08, 0x00, 0x00, 0x00, 0x00, 0x00
        /*0020*/ 	.byte	0x00, 0x00, 0x00, 0x00


//--------------------- .nv.info._ZN7cutlass13device_kernelINS_4gemm6kernel13GemmUniversalIN4cute5tupleIJiiiiEEENS1_10collective13CollectiveMmaINS1_34MainloopSm90TmaGmmaWarpSpecializedILi4ENS5_IJNS4_1CILi1EEENSA_ILi2EEESB_EEENS1_35KernelTmaWarpSpecializedCooperativeEEENS5_IJNSA_ILi256EEENSA_ILi128EEENSA_ILi64EEEEEENS_10bfloat16_tENS5_IJlSB_lEEESK_SL_NS4_8TiledMMAINS4_8MMA_AtomIJNS4_4SM904GMMA28MMA_64x128x16_F32BF16BF16_SSILNSP_5MajorE0ELSR_0ELNSP_7ScaleInE1ELSS_1EEEEEENS4_6LayoutINS5_IJSC_SB_SB_EEENS5_IJSB_NSA_ILi0EEESX_EEEEENS5_IJNS4_10UnderscoreES10_S10_EEEEENS4_23SM90_TMA_LOAD_MULTICASTENS4_14ComposedLayoutINS4_7SwizzleILi3ELi4ELi3EEENS4_18smem_ptr_flag_bitsILi16EEENSV_INS5_IJNSA_ILi8EEESI_EEENS5_IJSI_SB_EEEEEEEvNS4_8identityENS4_13SM90_TMA_LOADES1D_vS1E_EENS_8epilogue10collective6detail29Sm90TmaWarpSpecializedAdapterINS1I_15DefaultEpilogueISK_SL_SL_NS1H_6thread17LinearCombinationISK_Li1EffLNS1M_9ScaleType4KindE0ELNS_15FloatRoundStyleE2ESK_EENS1_15EpilogueDefaultEEEEEvvEEEEvNT_6ParamsE --------------------------
	.section	.nv.info._ZN7cutlass13device_kernelINS_4gemm6kernel13GemmUniversalIN4cute5tupleIJiiiiEEENS1_10collective13CollectiveMmaINS1_34MainloopSm90TmaGmmaWarpSpecializedILi4ENS5_IJNS4_1CILi1EEENSA_ILi2EEESB_EEENS1_35KernelTmaWarpSpecializedCooperativeEEENS5_IJNSA_ILi256EEENSA_ILi128EEENSA_ILi64EEEEEENS_10bfloat16_tENS5_IJlSB_lEEESK_SL_NS4_8TiledMMAINS4_8MMA_AtomIJNS4_4SM904GMMA28MMA_64x128x16_F32BF16BF16_SSILNSP_5MajorE0ELSR_0ELNSP_7ScaleInE1ELSS_1EEEEEENS4_6LayoutINS5_IJSC_SB_SB_EEENS5_IJSB_NSA_ILi0EEESX_EEEEENS5_IJNS4_10UnderscoreES10_S10_EEEEENS4_23SM90_TMA_LOAD_MULTICASTENS4_14ComposedLayoutINS4_7SwizzleILi3ELi4ELi3EEENS4_18smem_ptr_flag_bitsILi16EEENSV_INS5_IJNSA_ILi8EEESI_EEENS5_IJSI_SB_EEEEEEEvNS4_8identityENS4_13SM90_TMA_LOADES1D_vS1E_EENS_8epilogue10collective6detail29Sm90TmaWarpSpecializedAdapterINS1I_15DefaultEpilogueISK_SL_SL_NS1H_6thread17LinearCombinationISK_Li1EffLNS1M_9ScaleType4KindE0ELNS_15FloatRoundStyleE2ESK_EENS1_15EpilogueDefaultEEEEEvvEEEEvNT_6ParamsE,"",@"SHT_CUDA_INFO"
	.sectionflags	@""
	.align	4


	//----- nvinfo : EIATTR_CUDA_API_VERSION
	.align		4
        /*0000*/ 	.byte	0x04, 0x37
        /*0002*/ 	.short	(.L_21 - .L_20)
.L_20:
        /*0004*/ 	.word	0x00000082


	//----- nvinfo : EIATTR_KPARAM_INFO
	.align		4
.L_21:
        /*0008*/ 	.byte	0x04, 0x17
        /*000a*/ 	.short	(.L_23 - .L_22)
.L_22:
        /*000c*/ 	.word	0x00000000
        /*0010*/ 	.short	0x0000
        /*0012*/ 	.short	0x0070
        /*0014*/ 	.byte	0x00, 0xf0, 0x01, 0x10


	//----- nvinfo : EIATTR_SPARSE_MMA_MASK
	.align		4
.L_23:
        /*0018*/ 	.byte	0x03, 0x50
        /*001a*/ 	.short	0x0000


	//----- nvinfo : EIATTR_MAXREG_COUNT
	.align		4
        /*001c*/ 	.byte	0x03, 0x1b
        /*001e*/ 	.short	0x00a8


	//----- nvinfo : EIATTR_NUM_BARRIERS
	.align		4
        /*0020*/ 	.byte	0x02, 0x4c
        /*0022*/ 	.byte	0x01
	.zero		1


	//----- nvinfo : EIATTR_EXTERNS
	.align		4
        /*0024*/ 	.byte	0x04, 0x0f
        /*0026*/ 	.short	(.L_25 - .L_24)


	//   ....[0]....
	.align		4
.L_24:
        /*0028*/ 	.word	index@(__assertfail)


	//----- nvinfo : EIATTR_MERCURY_ISA_VERSION
	.align		4
.L_25:
        /*002c*/ 	.byte	0x03, 0x5f
        /*002e*/ 	.short	0x0101


	//----- nvinfo : EIATTR_INT_WARP_WIDE_INSTR_OFFSETS
	.align		4
        /*0030*/ 	.byte	0x04, 0x31
        /*0032*/ 	.short	(.L_27 - .L_26)


	//   ....[0]....
.L_26:
        /*0034*/ 	.word	0x00000420


	//   ....[1]....
        /*0038*/ 	.word	0x00000440


	//   ....[2]....
        /*003c*/ 	.word	0x00000610


	//   ....[3]....
        /*0040*/ 	.word	0x00001ee0


	//----- nvinfo : EIATTR_COOP_GROUP_MASK_REGIDS
	.align		4
.L_27:
        /*0044*/ 	.byte	0x04, 0x29
        /*0046*/ 	.short	(.L_29 - .L_28)


	//   ....[0]....
.L_28:
        /*0048*/ 	.word	0xffffffff


	//   ....[1]....
        /*004c*/ 	.word	0xffffffff


	//   ....[2]....
        /*0050*/ 	.word	0xffffffff


	//   ....[3]....
        /*0054*/ 	.word	0xffffffff


	//   ....[4]....
        /*0058*/ 	.word	0xffffffff


	//   ....[5]....
        /*005c*/ 	.word	0xffffffff


	//----- nvinfo : EIATTR_COOP_GROUP_INSTR_OFFSETS
	.align		4
.L_29:
        /*0060*/ 	.byte	0x04, 0x28
        /*0062*/ 	.short	(.L_31 - .L_30)


	//   ....[0]....
.L_30:
        /*0064*/ 	.word	0x00000060


	//   ....[1]....
        /*0068*/ 	.word	0x00000070


	//   ....[2]....
        /*006c*/ 	.word	0x00000130


	//   ....[3]....
        /*0070*/ 	.word	0x000002d0


	//   ....[4]....
        /*0074*/ 	.word	0x00000780


	//   ....[5]....
        /*0078*/ 	.word	0x000011d0


	//----- nvinfo : EIATTR_REG_RECONFIG
	.align		4
.L_31:
        /*007c*/ 	.byte	0x01, 0x54
	.zero		2


	//----- nvinfo : EIATTR_SYSCALL_OFFSETS
	.align		4
        /*0080*/ 	.byte	0x04, 0x46
        /*0082*/ 	.short	(.L_33 - .L_32)


	//   ....[0]....
.L_32:
        /*0084*/ 	.word	0x00001390


	//----- nvinfo : EIATTR_MBARRIER_INSTR_OFFSETS
	.align		4
.L_33:
        /*0088*/ 	.byte	0x04, 0x39
        /*008a*/ 	.short	(.L_35 - .L_34)


	//   ....[0]....
.L_34:
        /*008c*/ 	.word	0x00000230
        /*0090*/ 	.word	0x000000ff
        /*0094*/ 	.word	0x00000000
        /*0098*/ 	.short	0x0100
        /*009a*/ 	.byte	0x08
	.zero		1


	//   ....[1]....
        /*009c*/ 	.word	0x00000240
        /*00a0*/ 	.word	0x000000ff
        /*00a4*/ 	.word	0x00000020
        /*00a8*/ 	.short	0x0100
        /*00aa*/ 	.byte	0x08
	.zero		1


	//   ....[2]....
        /*00ac*/ 	.word	0x00000250
        /*00b0*/ 	.word	0x000000ff
        /*00b4*/ 	.word	0x00000008
        /*00b8*/ 	.short	0x0100
        /*00ba*/ 	.byte	0x08
	.zero		1


	//   ....[3]....
        /*00bc*/ 	.word	0x00000260
        /*00c0*/ 	.word	0x000000ff
        /*00c4*/ 	.word	0x00000028
        /*00c8*/ 	.short	0x0100
        /*00ca*/ 	.byte	0x08
	.zero		1


	//   ....[4]....
        /*00cc*/ 	.word	0x00000270
        /*00d0*/ 	.word	0x000000ff
        /*00d4*/ 	.word	0x00000010
        /*00d8*/ 	.short	0x0100
        /*00da*/ 	.byte	0x08
	.zero		1


	//   ....[5]....
        /*00dc*/ 	.word	0x00000280
        /*00e0*/ 	.word	0x000000ff
        /*00e4*/ 	.word	0x00000030
        /*00e8*/ 	.short	0x0100
        /*00ea*/ 	.byte	0x08
	.zero		1


	//   ....[6]....
        /*00ec*/ 	.word	0x00000290
        /*00f0*/ 	.word	0x000000ff
        /*00f4*/ 	.word	0x00000018
        /*00f8*/ 	.short	0x0100
        /*00fa*/ 	.byte	0x08
	.zero		1


	//   ....[7]....
        /*00fc*/ 	.word	0x000002a0
        /*0100*/ 	.word	0x000000ff
        /*0104*/ 	.word	0x00000038
        /*0108*/ 	.short	0x0100
        /*010a*/ 	.byte	0x08
	.zero		1


	//   ....[8]....
        /*010c*/ 	.word	0x00000690
        /*0110*/ 	.word	0x000000ff
        /*0114*/ 	.word	0x00000050
        /*0118*/ 	.short	0x0100
        /*011a*/ 	.byte	0x06
	.zero		1


	//   ....[9]....
        /*011c*/ 	.word	0x00000720
        /*0120*/ 	.word	0x000000ff
        /*0124*/ 	.word	0x00000058
        /*0128*/ 	.short	0x0100
        /*012a*/ 	.byte	0x06
	.zero		1


	//   ....[10]....
        /*012c*/ 	.word	0x00001450
        /*0130*/ 	.word	0x00000003
        /*0134*/ 	.word	0x00000000
        /*0138*/ 	.short	0x010a
        /*013a*/ 	.byte	0x3f
	.zero		1


	//   ....[11]....
        /*013c*/ 	.word	0x00001490
        /*0140*/ 	.word	0x00000003
        /*0144*/ 	.word	0x00000000
        /*0148*/ 	.short	0x010a
        /*014a*/ 	.byte	0x3f
	.zero		1


	//   ....[12]....
        /*014c*/ 	.word	0x000019a0
        /*0150*/ 	.word	0x00000005
        /*0154*/ 	.word	0x00000000
        /*0158*/ 	.short	0x010a
        /*015a*/ 	.byte	0x3f
	.zero		1


	//   ....[13]....
        /*015c*/ 	.word	0x000019e0
        /*0160*/ 	.word	0x00000005
        /*0164*/ 	.word	0x00000000
        /*0168*/ 	.short	0x010a
        /*016a*/ 	.byte	0x3f
	.zero		1


	//   ....[14]....
        /*016c*/ 	.word	0x00001d80
        /*0170*/ 	.word	0x00000005
        /*0174*/ 	.word	0x00000000
        /*0178*/ 	.short	0x0101
        /*017a*/ 	.byte	0x3f
	.zero		1


	//   ....[15]....
        /*017c*/ 	.word	0x00001f60
        /*0180*/ 	.word	0x00000003
        /*0184*/ 	.word	0x00000000
        /*0188*/ 	.short	0x0101
        /*018a*/ 	.byte	0x3f
	.zero		1


	//   ....[16]....
        /*018c*/ 	.word	0x0000b7b0
        /*0190*/ 	.word	0x00000016
        /*0194*/ 	.word	0x00000020
        /*0198*/ 	.short	0x010a
        /*019a*/ 	.byte	0x3f
	.zero		1


	//   ....[17]....
        /*019c*/ 	.word	0x0000bb60
        /*01a0*/ 	.word	0x00000005
        /*01a4*/ 	.word	0x00000058
        /*01a8*/ 	.short	0x0101
        /*01aa*/ 	.byte	0x3f
	.zero		1


	//   ....[18]....
        /*01ac*/ 	.word	0x0000c270
        /*01b0*/ 	.word	0x00000007
        /*01b4*/ 	.word	0x00000000
        /*01b8*/ 	.short	0x010a
        /*01ba*/ 	.byte	0x3f
	.zero		1


	//   ....[19]....
        /*01bc*/ 	.word	0x0000c2f0
        /*01c0*/ 	.word	0x00000008
        /*01c4*/ 	.word	0x00000000
        /*01c8*/ 	.short	0x010a
        /*01ca*/ 	.byte	0x3f
	.zero		1


	//   ....[20]....
        /*01cc*/ 	.word	0x0000c380
        /*01d0*/ 	.word	0x0000000b
        /*01d4*/ 	.word	0x00000000
        /*01d8*/ 	.short	0x010a
        /*01da*/ 	.byte	0x3f
	.zero		1


	//   ....[21]....
        /*01dc*/ 	.word	0x0000c410
        /*01e0*/ 	.word	0x00000003
        /*01e4*/ 	.word	0x00000000
        /*01e8*/ 	.short	0x010a
        /*01ea*/ 	.byte	0x3f
	.zero		1


	//   ....[22]....
        /*01ec*/ 	.word	0x0000c470
        /*01f0*/ 	.word	0x00000003
        /*01f4*/ 	.word	0x00000000
        /*01f8*/ 	.short	0x010a
        /*01fa*/ 	.byte	0x3f
	.zero		1


	//   ....[23]....
        /*01fc*/ 	.word	0x0000c4c0
        /*0200*/ 	.word	0x00000005
        /*0204*/ 	.word	0x00000000
        /*0208*/ 	.short	0x010a
        /*020a*/ 	.byte	0x3f
	.zero		1


	//   ....[24]....
        /*020c*/ 	.word	0x0000c590
        /*0210*/ 	.word	0x00000016
        /*0214*/ 	.word	0x00000020
        /*0218*/ 	.short	0x010a
        /*021a*/ 	.byte	0x3f
	.zero		1


	//   ....[25]....
        /*021c*/ 	.word	0x0000c660
        /*0220*/ 	.word	0x00000007
        /*0224*/ 	.word	0x00000000
        /*0228*/ 	.short	0x010a
        /*022a*/ 	.byte	0x3f
	.zero		1


	//   ....[26]....
        /*022c*/ 	.word	0x0000c6b0
        /*0230*/ 	.word	0x00000008
        /*0234*/ 	.word	0x00000000
        /*0238*/ 	.short	0x010a
        /*023a*/ 	.byte	0x3f
	.zero		1


	//   ....[27]....
        /*023c*/ 	.word	0x0000c700
        /*0240*/ 	.word	0x0000000b
        /*0244*/ 	.word	0x00000000
        /*0248*/ 	.short	0x010a
        /*024a*/ 	.byte	0x3f
	.zero		1


	//----- nvinfo : EIATTR_NUM_MBARRIERS
	.align		4
.L_35:
        /*024c*/ 	.byte	0x03, 0x38
        /*024e*/ 	.short	0x000a


	//----- nvinfo : EIATTR_EXIT_INSTR_OFFSETS
	.align		4
        /*0250*/ 	.byte	0x04, 0x1c
        /*0252*/ 	.short	(.L_37 - .L_36)


	//   ....[0]....
.L_36:
        /*0254*/ 	.word	0x000008e0


	//   ....[1]....
        /*0258*/ 	.word	0x00001100


	//   ....[2]....
        /*025c*/ 	.word	0x0000aed0


	//   ....[3]....
        /*0260*/ 	.word	0x0000b430


	//   ....[4]....
        /*0264*/ 	.word	0x0000c460


	//----- nvinfo : EIATTR_MAX_THREADS
	.align		4
.L_37:
        /*0268*/ 	.byte	0x04, 0x05
        /*026a*/ 	.short	(.L_39 - .L_38)
.L_38:
        /*026c*/ 	.word	0x00000180
        /*0270*/ 	.word	0x00000001
        /*0274*/ 	.word	0x00000001


	//----- nvinfo : EIATTR_CRS_STACK_SIZE
	.align		4
.L_39:
        /*0278*/ 	.byte	0x04, 0x1e
        /*027a*/ 	.short	(.L_41 - .L_40)
.L_40:
        /*027c*/ 	.word	0x00000000


	//----- nvinfo : EIATTR_CBANK_PARAM_SIZE
	.align		4
.L_41:
        /*0280*/ 	.byte	0x03, 0x19
        /*0282*/ 	.short	0x0470


	//----- nvinfo : EIATTR_PARAM_CBANK
	.align		4
        /*0284*/ 	.byte	0x04, 0x0a
        /*0286*/ 	.short	(.L_43 - .L_42)
	.align		4
.L_42:
        /*0288*/ 	.word	index@(.nv.constant0._ZN7cutlass13device_kernelINS_4gemm6kernel13GemmUniversalIN4cute5tupleIJiiiiEEENS1_10collective13CollectiveMmaINS1_34MainloopSm90TmaGmmaWarpSpecializedILi4ENS5_IJNS4_1CILi1EEENSA_ILi2EEESB_EEENS1_35KernelTmaWarpSpecializedCooperativeEEENS5_IJNSA_ILi256EEENSA_ILi128EEENSA_ILi64EEEEEENS_10bfloat16_tENS5_IJlSB_lEEESK_SL_NS4_8TiledMMAINS4_8MMA_AtomIJNS4_4SM904GMMA28MMA_64x128x16_F32BF16BF16_SSILNSP_5MajorE0ELSR_0ELNSP_7ScaleInE1ELSS_1EEEEEENS4_6LayoutINS5_IJSC_SB_SB_EEENS5_IJSB_NSA_ILi0EEESX_EEEEENS5_IJNS4_10UnderscoreES10_S10_EEEEENS4_23SM90_TMA_LOAD_MULTICASTENS4_14ComposedLayoutINS4_7SwizzleILi3ELi4ELi3EEENS4_18smem_ptr_flag_bitsILi16EEENSV_INS5_IJNSA_ILi8EEESI_EEENS5_IJSI_SB_EEEEEEEvNS4_8identityENS4_13SM90_TMA_LOADES1D_vS1E_EENS_8epilogue10collective6detail29Sm90TmaWarpSpecializedAdapterINS1I_15DefaultEpilogueISK_SL_SL_NS1H_6thread17LinearCombinationISK_Li1EffLNS1M_9ScaleType4KindE0ELNS_15FloatRoundStyleE2ESK_EENS1_15EpilogueDefaultEEEEEvvEEEEvNT_6ParamsE)
        /*028c*/ 	.short	0x0210
        /*028e*/ 	.short	0x0470


	//----- nvinfo : EIATTR_SW_WAR
	.align		4
.L_43:
        /*0290*/ 	.byte	0x04, 0x36
        /*0292*/ 	.short	(.L_45 - .L_44)
.L_44:
        /*0294*/ 	.word	0x00000008
.L_45:


//--------------------- .nv.callgraph             --------------------------
	.section	.nv.callgraph,"",@"SHT_CUDA_CALLGRAPH"
	.align	4
	.sectionentsize	8
	.align		4
        /*0000*/ 	.word	0x00000000
	.align		4
        /*0004*/ 	.word	0xffffffff
	.align		4
        /*0008*/ 	.word	index@(_ZN7cutlass13device_kernelINS_4gemm6kernel13GemmUniversalIN4cute5tupleIJiiiiEEENS1_10collective13CollectiveMmaINS1_34MainloopSm90TmaGmmaWarpSpecializedILi4ENS5_IJNS4_1CILi1EEENSA_ILi2EEESB_EEENS1_35KernelTmaWarpSpecializedCooperativeEEENS5_IJNSA_ILi256EEENSA_ILi128EEENSA_ILi64EEEEEENS_10bfloat16_tENS5_IJlSB_lEEESK_SL_NS4_8TiledMMAINS4_8MMA_AtomIJNS4_4SM904GMMA28MMA_64x128x16_F32BF16BF16_SSILNSP_5MajorE0ELSR_0ELNSP_7ScaleInE1ELSS_1EEEEEENS4_6LayoutINS5_IJSC_SB_SB_EEENS5_IJSB_NSA_ILi0EEESX_EEEEENS5_IJNS4_10UnderscoreES10_S10_EEEEENS4_23SM90_TMA_LOAD_MULTICASTENS4_14ComposedLayoutINS4_7SwizzleILi3ELi4ELi3EEENS4_18smem_ptr_flag_bitsILi16EEENSV_INS5_IJNSA_ILi8EEESI_EEENS5_IJSI_SB_EEEEEEEvNS4_8identityENS4_13SM90_TMA_LOADES1D_vS1E_EENS_8epilogue10collective6detail29Sm90TmaWarpSpecializedAdapterINS1I_15DefaultEpilogueISK_SL_SL_NS1H_6thread17LinearCombinationISK_Li1EffLNS1M_9ScaleType4KindE0ELNS_15FloatRoundStyleE2ESK_EENS1_15EpilogueDefaultEEEEEvvEEEEvNT_6ParamsE)
	.align		4
        /*000c*/ 	.word	index@(__assertfail)
	.align		4
        /*0010*/ 	.word	0x00000000
	.align		4
        /*0014*/ 	.word	0xfffffffe
	.align		4
        /*0018*/ 	.word	0x00000000
	.align		4
        /*001c*/ 	.word	0xfffffffd
	.align		4
        /*0020*/ 	.word	0x00000000
	.align		4
        /*0024*/ 	.word	0xfffffffc


//--------------------- .nv.constant4             --------------------------
	.section	.nv.constant4,"a",@progbits
	.align	8
	.align		8
.nv.constant4:
        /*0000*/ 	.dword	__assertfail
	.align		8
        /*0008*/ 	.dword	__unnamed_1
	.align		8
        /*0010*/ 	.dword	_ZN40_INTERNAL_90169cc9_4_k_cu_f043998c_257984cuda3std3__45__cpo5beginE
	.align		8
        /*0018*/ 	.dword	_ZN40_INTERNAL_90169cc9_4_k_cu_f043998c_257984cuda3std3__45__cpo3endE
	.align		8
        /*0020*/ 	.dword	_ZN40_INTERNAL_90169cc9_4_k_cu_f043998c_257984cuda3std3__45__cpo6cbeginE
	.align		8
        /*0028*/ 	.dword	_ZN40_INTERNAL_90169cc9_4_k_cu_f043998c_257984cuda3std3__45__cpo4cendE
	.align		8
        /*0030*/ 	.dword	_ZN40_INTERNAL_90169cc9_4_k_cu_f043998c_257984cuda3std3__442_GLOBAL__N__90169cc9_4_k_cu_f043998c_257986ignoreE
	.align		8
        /*0038*/ 	.dword	_ZN40_INTERNAL_90169cc9_4_k_cu_f043998c_257984cuda3std3__419piecewise_constructE
	.align		8
        /*0040*/ 	.dword	_ZN40_INTERNAL_90169cc9_4_k_cu_f043998c_257984cuda3std3__48in_placeE
	.align		8
        /*0048*/ 	.dword	_ZN40_INTERNAL_90169cc9_4_k_cu_f043998c_257984cuda3std6ranges3__45__cpo4swapE
	.align		8
        /*0050*/ 	.dword	_ZN40_INTERNAL_90169cc9_4_k_cu_f043998c_257984cuda3std6ranges3__45__cpo9iter_moveE
	.align		8
        /*0058*/ 	.dword	_ZN40_INTERNAL_90169cc9_4_k_cu_f043998c_257984cute7productE
	.align		8
        /*0060*/ 	.dword	_ZN40_INTERNAL_90169cc9_4_k_cu_f043998c_257984cute1_E
	.align		8
        /*0068*/ 	.dword	$str$22
	.align		8
        /*0070*/ 	.dword	$str$23


//--------------------- .text._ZN7cutlass13device_kernelINS_4gemm6kernel13GemmUniversalIN4cute5tupleIJiiiiEEENS1_10collective13CollectiveMmaINS1_34MainloopSm90TmaGmmaWarpSpecializedILi4ENS5_IJNS4_1CILi1EEENSA_ILi2EEESB_EEENS1_35KernelTmaWarpSpecializedCooperativeEEENS5_IJNSA_ILi256EEENSA_ILi128EEENSA_ILi64EEEEEENS_10bfloat16_tENS5_IJlSB_lEEESK_SL_NS4_8TiledMMAINS4_8MMA_AtomIJNS4_4SM904GMMA28MMA_64x128x16_F32BF16BF16_SSILNSP_5MajorE0ELSR_0ELNSP_7ScaleInE1ELSS_1EEEEEENS4_6LayoutINS5_IJSC_SB_SB_EEENS5_IJSB_NSA_ILi0EEESX_EEEEENS5_IJNS4_10UnderscoreES10_S10_EEEEENS4_23SM90_TMA_LOAD_MULTICASTENS4_14ComposedLayoutINS4_7SwizzleILi3ELi4ELi3EEENS4_18smem_ptr_flag_bitsILi16EEENSV_INS5_IJNSA_ILi8EEESI_EEENS5_IJSI_SB_EEEEEEEvNS4_8identityENS4_13SM90_TMA_LOADES1D_vS1E_EENS_8epilogue10collective6detail29Sm90TmaWarpSpecializedAdapterINS1I_15DefaultEpilogueISK_SL_SL_NS1H_6thread17LinearCombinationISK_Li1EffLNS1M_9ScaleType4KindE0ELNS_15FloatRoundStyleE2ESK_EENS1_15EpilogueDefaultEEEEEvvEEEEvNT_6ParamsE --------------------------
	.section	.text._ZN7cutlass13device_kernelINS_4gemm6kernel13GemmUniversalIN4cute5tupleIJiiiiEEENS1_10collective13CollectiveMmaINS1_34MainloopSm90TmaGmmaWarpSpecializedILi4ENS5_IJNS4_1CILi1EEENSA_ILi2EEESB_EEENS1_35KernelTmaWarpSpecializedCooperativeEEENS5_IJNSA_ILi256EEENSA_ILi128EEENSA_ILi64EEEEEENS_10bfloat16_tENS5_IJlSB_lEEESK_SL_NS4_8TiledMMAINS4_8MMA_AtomIJNS4_4SM904GMMA28MMA_64x128x16_F32BF16BF16_SSILNSP_5MajorE0ELSR_0ELNSP_7ScaleInE1ELSS_1EEEEEENS4_6LayoutINS5_IJSC_SB_SB_EEENS5_IJSB_NSA_ILi0EEESX_EEEEENS5_IJNS4_10UnderscoreES10_S10_EEEEENS4_23SM90_TMA_LOAD_MULTICASTENS4_14ComposedLayoutINS4_7SwizzleILi3ELi4ELi3EEENS4_18smem_ptr_flag_bitsILi16EEENSV_INS5_IJNSA_ILi8EEESI_EEENS5_IJSI_SB_EEEEEEEvNS4_8identityENS4_13SM90_TMA_LOADES1D_vS1E_EENS_8epilogue10collective6detail29Sm90TmaWarpSpecializedAdapterINS1I_15DefaultEpilogueISK_SL_SL_NS1H_6thread17LinearCombinationISK_Li1EffLNS1M_9ScaleType4KindE0ELNS_15FloatRoundStyleE2ESK_EENS1_15EpilogueDefaultEEEEEvvEEEEvNT_6ParamsE,"ax",@progbits
	.align	128
.text._ZN7cutlass13device_kernelINS_4gemm6kernel13GemmUniversalIN4cute5tupleIJiiiiEEENS1_10collective13CollectiveMmaINS1_34MainloopSm90TmaGmmaWarpSpecializedILi4ENS5_IJNS4_1CILi1EEENSA_ILi2EEESB_EEENS1_35KernelTmaWarpSpecializedCooperativeEEENS5_IJNSA_ILi256EEENSA_ILi128EEENSA_ILi64EEEEEENS_10bfloat16_tENS5_IJlSB_lEEESK_SL_NS4_8TiledMMAINS4_8MMA_AtomIJNS4_4SM904GMMA28MMA_64x128x16_F32BF16BF16_SSILNSP_5MajorE0ELSR_0ELNSP_7ScaleInE1ELSS_1EEEEEENS4_6LayoutINS5_IJSC_SB_SB_EEENS5_IJSB_NSA_ILi0EEESX_EEEEENS5_IJNS4_10UnderscoreES10_S10_EEEEENS4_23SM90_TMA_LOAD_MULTICASTENS4_14ComposedLayoutINS4_7SwizzleILi3ELi4ELi3EEENS4_18smem_ptr_flag_bitsILi16EEENSV_INS5_IJNSA_ILi8EEESI_EEENS5_IJSI_SB_EEEEEEEvNS4_8identityENS4_13SM90_TMA_LOADES1D_vS1E_EENS_8epilogue10collective6detail29Sm90TmaWarpSpecializedAdapterINS1I_15DefaultEpilogueISK_SL_SL_NS1H_6thread17LinearCombinationISK_Li1EffLNS1M_9ScaleType4KindE0ELNS_15FloatRoundStyleE2ESK_EENS1_15EpilogueDefaultEEEEEvvEEEEvNT_6ParamsE:
        .type           _ZN7cutlass13device_kernelINS_4gemm6kernel13GemmUniversalIN4cute5tupleIJiiiiEEENS1_10collective13CollectiveMmaINS1_34MainloopSm90TmaGmmaWarpSpecializedILi4ENS5_IJNS4_1CILi1EEENSA_ILi2EEESB_EEENS1_35KernelTmaWarpSpecializedCooperativeEEENS5_IJNSA_ILi256EEENSA_ILi128EEENSA_ILi64EEEEEENS_10bfloat16_tENS5_IJlSB_lEEESK_SL_NS4_8TiledMMAINS4_8MMA_AtomIJNS4_4SM904GMMA28MMA_64x128x16_F32BF16BF16_SSILNSP_5MajorE0ELSR_0ELNSP_7ScaleInE1ELSS_1EEEEEENS4_6LayoutINS5_IJSC_SB_SB_EEENS5_IJSB_NSA_ILi0EEESX_EEEEENS5_IJNS4_10UnderscoreES10_S10_EEEEENS4_23SM90_TMA_LOAD_MULTICASTENS4_14ComposedLayoutINS4_7SwizzleILi3ELi4ELi3EEENS4_18smem_ptr_flag_bitsILi16EEENSV_INS5_IJNSA_ILi8EEESI_EEENS5_IJSI_SB_EEEEEEEvNS4_8identityENS4_13SM90_TMA_LOADES1D_vS1E_EENS_8epilogue10collective6detail29Sm90TmaWarpSpecializedAdapterINS1I_15DefaultEpilogueISK_SL_SL_NS1H_6thread17LinearCombinationISK_Li1EffLNS1M_9ScaleType4KindE0ELNS_15FloatRoundStyleE2ESK_EENS1_15EpilogueDefaultEEEEEvvEEEEvNT_6ParamsE,@function
        .size           _ZN7cutlass13device_kernelINS_4gemm6kernel13GemmUniversalIN4cute5tupleIJiiiiEEENS1_10collective13CollectiveMmaINS1_34MainloopSm90TmaGmmaWarpSpecializedILi4ENS5_IJNS4_1CILi1EEENSA_ILi2EEESB_EEENS1_35KernelTmaWarpSpecializedCooperativeEEENS5_IJNSA_ILi256EEENSA_ILi128EEENSA_ILi64EEEEEENS_10bfloat16_tENS5_IJlSB_lEEESK_SL_NS4_8TiledMMAINS4_8MMA_AtomIJNS4_4SM904GMMA28MMA_64x128x16_F32BF16BF16_SSILNSP_5MajorE0ELSR_0ELNSP_7ScaleInE1ELSS_1EEEEEENS4_6LayoutINS5_IJSC_SB_SB_EEENS5_IJSB_NSA_ILi0EEESX_EEEEENS5_IJNS4_10UnderscoreES10_S10_EEEEENS4_23SM90_TMA_LOAD_MULTICASTENS4_14ComposedLayoutINS4_7SwizzleILi3ELi4ELi3EEENS4_18smem_ptr_flag_bitsILi16EEENSV_INS5_IJNSA_ILi8EEESI_EEENS5_IJSI_SB_EEEEEEEvNS4_8identityENS4_13SM90_TMA_LOADES1D_vS1E_EENS_8epilogue10collective6detail29Sm90TmaWarpSpecializedAdapterINS1I_15DefaultEpilogueISK_SL_SL_NS1H_6thread17LinearCombinationISK_Li1EffLNS1M_9ScaleType4KindE0ELNS_15FloatRoundStyleE2ESK_EENS1_15EpilogueDefaultEEEEEvvEEEEvNT_6ParamsE,(.L_x_323 - _ZN7cutlass13device_kernelINS_4gemm6kernel13GemmUniversalIN4cute5tupleIJiiiiEEENS1_10collective13CollectiveMmaINS1_34MainloopSm90TmaGmmaWarpSpecializedILi4ENS5_IJNS4_1CILi1EEENSA_ILi2EEESB_EEENS1_35KernelTmaWarpSpecializedCooperativeEEENS5_IJNSA_ILi256EEENSA_ILi128EEENSA_ILi64EEEEEENS_10bfloat16_tENS5_IJlSB_lEEESK_SL_NS4_8TiledMMAINS4_8MMA_AtomIJNS4_4SM904GMMA28MMA_64x128x16_F32BF16BF16_SSILNSP_5MajorE0ELSR_0ELNSP_7ScaleInE1ELSS_1EEEEEENS4_6LayoutINS5_IJSC_SB_SB_EEENS5_IJSB_NSA_ILi0EEESX_EEEEENS5_IJNS4_10UnderscoreES10_S10_EEEEENS4_23SM90_TMA_LOAD_MULTICASTENS4_14ComposedLayoutINS4_7SwizzleILi3ELi4ELi3EEENS4_18smem_ptr_flag_bitsILi16EEENSV_INS5_IJNSA_ILi8EEESI_EEENS5_IJSI_SB_EEEEEEEvNS4_8identityENS4_13SM90_TMA_LOADES1D_vS1E_EENS_8epilogue10collective6detail29Sm90TmaWarpSpecializedAdapterINS1I_15DefaultEpilogueISK_SL_SL_NS1H_6thread17LinearCombinationISK_Li1EffLNS1M_9ScaleType4KindE0ELNS_15FloatRoundStyleE2ESK_EENS1_15EpilogueDefaultEEEEEvvEEEEvNT_6ParamsE)
        .other          _ZN7cutlass13device_kernelINS_4gemm6kernel13GemmUniversalIN4cute5tupleIJiiiiEEENS1_10collective13CollectiveMmaINS1_34MainloopSm90TmaGmmaWarpSpecializedILi4ENS5_IJNS4_1CILi1EEENSA_ILi2EEESB_EEENS1_35KernelTmaWarpSpecializedCooperativeEEENS5_IJNSA_ILi256EEENSA_ILi128EEENSA_ILi64EEEEEENS_10bfloat16_tENS5_IJlSB_lEEESK_SL_NS4_8TiledMMAINS4_8MMA_AtomIJNS4_4SM904GMMA28MMA_64x128x16_F32BF16BF16_SSILNSP_5MajorE0ELSR_0ELNSP_7ScaleInE1ELSS_1EEEEEENS4_6LayoutINS5_IJSC_SB_SB_EEENS5_IJSB_NSA_ILi0EEESX_EEEEENS5_IJNS4_10UnderscoreES10_S10_EEEEENS4_23SM90_TMA_LOAD_MULTICASTENS4_14ComposedLayoutINS4_7SwizzleILi3ELi4ELi3EEENS4_18smem_ptr_flag_bitsILi16EEENSV_INS5_IJNSA_ILi8EEESI_EEENS5_IJSI_SB_EEEEEEEvNS4_8identityENS4_13SM90_TMA_LOADES1D_vS1E_EENS_8epilogue10collective6detail29Sm90TmaWarpSpecializedAdapterINS1I_15DefaultEpilogueISK_SL_SL_NS1H_6thread17LinearCombinationISK_Li1EffLNS1M_9ScaleType4KindE0ELNS_15FloatRoundStyleE2ESK_EENS1_15EpilogueDefaultEEEEEvvEEEEvNT_6ParamsE,@"STO_CUDA_ENTRY STV_DEFAULT"
_ZN7cutlass13device_kernelINS_4gemm6kernel13GemmUniversalIN4cute5tupleIJiiiiEEENS1_10collective13CollectiveMmaINS1_34MainloopSm90TmaGmmaWarpSpecializedILi4ENS5_IJNS4_1CILi1EEENSA_ILi2EEESB_EEENS1_35KernelTmaWarpSpecializedCooperativeEEENS5_IJNSA_ILi256EEENSA_ILi128EEENSA_ILi64EEEEEENS_10bfloat16_tENS5_IJlSB_lEEESK_SL_NS4_8TiledMMAINS4_8MMA_AtomIJNS4_4SM904GMMA28MMA_64x128x16_F32BF16BF16_SSILNSP_5MajorE0ELSR_0ELNSP_7ScaleInE1ELSS_1EEEEEENS4_6LayoutINS5_IJSC_SB_SB_EEENS5_IJSB_NSA_ILi0EEESX_EEEEENS5_IJNS4_10UnderscoreES10_S10_EEEEENS4_23SM90_TMA_LOAD_MULTICASTENS4_14ComposedLayoutINS4_7SwizzleILi3ELi4ELi3EEENS4_18smem_ptr_flag_bitsILi16EEENSV_INS5_IJNSA_ILi8EEESI_EEENS5_IJSI_SB_EEEEEEEvNS4_8identityENS4_13SM90_TMA_LOADES1D_vS1E_EENS_8epilogue10collective6detail29Sm90TmaWarpSpecializedAdapterINS1I_15DefaultEpilogueISK_SL_SL_NS1H_6thread17LinearCombinationISK_Li1EffLNS1M_9ScaleType4KindE0ELNS_15FloatRoundStyleE2ESK_EENS1_15EpilogueDefaultEEEEEvvEEEEvNT_6ParamsE:
[----:B------:R-:W0:Y:S01]  /*0000*/  LDC R1, c[0x0][0x28] ;  /* 0x00000a00ff017b82 */ /* 0x000e220000000800 */
[----:B------:R-:W1:Y:S01]  /*0010*/  S2R R18, SR_TID.X ;  /* 0x0000000000127919 */ /* 0x000e620000002100 */
[----:B------:R-:W-:Y:S01]  /*0020*/  ELECT P0, URZ, PT ;  /* 0x00000000003f782f */ /* 0x000fe20003800000 */
[----:B------:R-:W-:Y:S01]  /*0030*/  BSSY B0, `(.L_x_0) ;  /* 0x000000f000007945 */ /* 0x000fe20003800000 */
[--C-:B-1----:R-:W-:Y:S02]  /*0040*/  SHF.R.U32.HI R0, RZ, 0x5, R18.reuse ;  /* 0x00000005ff007819 */ /* 0x102fe40000011612 */
[----:B------:R-:W-:-:S03]  /*0050*/  SHF.R.U32.HI R3, RZ, 0x7, R18 ;  /* 0x00000007ff037819 */ /* 0x000fc60000011612 */
[----:B------:R-:W1:Y:S04]  /*0060*/  SHFL.IDX PT, R2, R0, RZ, 0x1f ;  /* 0x00001fff00027589 */ /* 0x000e6800000e0000 */
[----:B------:R2:W3:Y:S01]  /*0070*/  SHFL.IDX PT, R5, R3, RZ, 0x1f ;  /* 0x00001fff03057589 */ /* 0x0004e200000e0000 */
[----:B-1----:R-:W-:-:S13]  /*0080*/  ISETP.NE.OR P0, PT, R2, RZ, !P0 ;  /* 0x000000ff0200720c */ /* 0x002fda0004705670 */
[----:B0-23--:R-:W-:Y:S05]  /*0090*/  @P0 BRA `(.L_x_1) ;  /* 0x0000000000200947 */ /* 0x00dfea0003800000 */
[----:B------:R-:W-:Y:S02]  /*00a0*/  ULDC.64 UR4, c[0x0][0x198] ;  /* 0x0000660000047ab9 */ /* 0x000fe40000000a00 */
[----:B------:R-:W-:Y:S02]  /*00b0*/  UIADD3 UR6, UP0, UR4, 0xf0, URZ ;  /* 0x000000f004067890 */ /* 0x000fe4000ff1e03f */
[----:B------:R-:W-:Y:S02]  /*00c0*/  UIADD3 UR4, UP1, UR4, 0x1f0, URZ ;  /* 0x000001f004047890 */ /* 0x000fe4000ff3e03f */
[----:B------:R-:W-:Y:S02]  /*00d0*/  UIADD3.X UR7, URZ, UR5, URZ, UP0, !UPT ;  /* 0x000000053f077290 */ /* 0x000fe400087fe43f */
[----:B------:R-:W-:-:S07]  /*00e0*/  UIADD3.X UR5, URZ, UR5, URZ, UP1, !UPT ;  /* 0x000000053f057290 */ /* 0x000fce0008ffe43f */
[----:B------:R0:W-:Y:S02]  /*00f0*/  UTMACCTL.PF [UR6] ;  /* 0x00000000060079b9 */ /* 0x0001e40008040000 */
[----:B------:R0:W-:Y:S02]  /*0100*/  UTMACCTL.PF [UR4] ;  /* 0x00000000040079b9 */ /* 0x0001e40008040000 */
[----:B0-----:R-:W-:Y:S01]  /*0110*/  NOP ;  /* 0x0000000000007918 */ /* 0x001fe20000000000 */
.L_x_1:
[----:B------:R-:W-:Y:S05]  /*0120*/  BSYNC B0 ;  /* 0x0000000000007941 */ /* 0x000fea0003800000 */
.L_x_0:
[----:B------:R-:W0:Y:S02]  /*0130*/  SHFL.IDX PT, R3, R0, RZ, 0x1f ;  /* 0x00001fff00037589 */ /* 0x000e2400000e0000 */
[----:B0-----:R-:W-:-:S13]  /*0140*/  ISETP.NE.AND P0, PT, R3, RZ, PT ;  /* 0x000000ff0300720c */ /* 0x001fda0003f05270 */
[----:B------:R-:W-:Y:S05]  /*0150*/  @P0 BRA `(.L_x_2) ;  /* 0x0000000000580947 */ /* 0x000fea0003800000 */
[----:B------:R-:W0:Y:S01]  /*0160*/  S2UR UR8, SR_CgaCtaId ;  /* 0x00000000000879c3 */ /* 0x000e220000008800 */
[----:B------:R-:W-:Y:S01]  /*0170*/  UMOV UR4, 0x400 ;  /* 0x0000040000047882 */ /* 0x000fe20000000000 */
[----:B------:R-:W-:Y:S01]  /*0180*/  UMOV UR5, 0x1 ;  /* 0x0000000100057882 */ /* 0x000fe20000000000 */
[----:B------:R-:W-:Y:S01]  /*0190*/  UMOV UR6, 0x4 ;  /* 0x0000000400067882 */ /* 0x000fe20000000000 */
[----:B------:R-:W-:Y:S01]  /*01a0*/  ELECT P0, URZ, PT ;  /* 0x00000000003f782f */ /* 0x000fe20003800000 */
[----:B------:R-:W-:-:S04]  /*01b0*/  UIADD3 UR6, -UR6, 0x100000, URZ ;  /* 0x0010000006067890 */ /* 0x000fc8000fffe13f */
[----:B------:R-:W-:Y:S02]  /*01c0*/  USHF.L.U32 UR7, UR6, 0xb, URZ ;  /* 0x0000000b06077899 */ /* 0x000fe4000800063f */
[----:B------:R-:W-:Y:S02]  /*01d0*/  USHF.L.U32 UR6, UR6, 0x1, URZ ;  /* 0x0000000106067899 */ /* 0x000fe4000800063f */
[----:B0-----:R-:W-:Y:S02]  /*01e0*/  ULEA UR8, UR8, UR4, 0x18 ;  /* 0x0000000408087291 */ /* 0x001fe4000f8ec03f */
[----:B------:R-:W-:-:S04]  /*01f0*/  UIADD3 UR4, -UR5, 0x100000, URZ ;  /* 0x0010000005047890 */ /* 0x000fc8000fffe13f */
[----:B------:R-:W-:Y:S02]  /*0200*/  USHF.L.U32 UR5, UR4, 0xb, URZ ;  /* 0x0000000b04057899 */ /* 0x000fe4000800063f */
[----:B------:R-:W-:Y:S01]  /*0210*/  USHF.L.U32 UR4, UR4, 0x1, URZ ;  /* 0x0000000104047899 */ /* 0x000fe2000800063f */
[----:B------:R-:W0:Y:S11]  /*0220*/  FENCE.VIEW.ASYNC.S ;  /* 0x00000000000073c6 */ /* 0x000e360000000000 */
[----:B0-----:R0:W1:Y:S01]  /*0230*/  SYNCS.EXCH.64 URZ, [UR8], UR4 ;  /* 0x00000004083f75b2 */ /* 0x0010620008000100 */
[----:B------:R0:W2:Y:S01]  /*0240*/  SYNCS.EXCH.64 URZ, [UR8+0x20], UR6 ;  /* 0x00002006083f75b2 */ /* 0x0000a20008000100 */
[----:B------:R0:W3:Y:S01]  /*0250*/  SYNCS.EXCH.64 URZ, [UR8+0x8], UR4 ;  /* 0x00000804083f75b2 */ /* 0x0000e20008000100 */
[----:B------:R0:W4:Y:S01]  /*0260*/  SYNCS.EXCH.64 URZ, [UR8+0x28], UR6 ;  /* 0x00002806083f75b2 */ /* 0x0001220008000100 */
[----:B------:R0:W0:Y:S01]  /*0270*/  SYNCS.EXCH.64 URZ, [UR8+0x10], UR4 ;  /* 0x00001004083f75b2 */ /* 0x0000220008000100 */
[----:B------:R0:W0:Y:S01]  /*0280*/  SYNCS.EXCH.64 URZ, [UR8+0x30], UR6 ;  /* 0x00003006083f75b2 */ /* 0x0000220008000100 */
[----:B------:R0:W0:Y:S01]  /*0290*/  SYNCS.EXCH.64 URZ, [UR8+0x18], UR4 ;  /* 0x00001804083f75b2 */ /* 0x0000220008000100 */
[----:B------:R0:W0:Y:S01]  /*02a0*/  SYNCS.EXCH.64 URZ, [UR8+0x38], UR6 ;  /* 0x00003806083f75b2 */ /* 0x0000220008000100 */
[----:B------:R-:W-:Y:S01]  /*02b0*/  NOP ;  /* 0x0000000000007918 */ /* 0x000fe20000000000 */
.L_x_2:
[----:B------:R-:W-:Y:S01]  /*02c0*/  SHF.R.S32.HI R7, RZ, 0x1f, R18 ;  /* 0x0000001fff077819 */ /* 0x000fe20000011412 */
[----:B------:R-:W5:Y:S01]  /*02d0*/  SHFL.IDX PT, R0, R0, RZ, 0x1f ;  /* 0x00001fff00007589 */ /* 0x000f6200000e0000 */
[----:B0-----:R-:W0:Y:S01]  /*02e0*/  S2UR UR8, SR_CTAID.X ;  /* 0x00000000000879c3 */ /* 0x001e220000002500 */
[----:B------:R-:W-:Y:S02]  /*02f0*/  ELECT P0, URZ, PT ;  /* 0x00000000003f782f */ /* 0x000fe40003800000 */
[----:B------:R-:W-:Y:S01]  /*0300*/  LEA.HI R7, R7, R18, RZ, 0x7 ;  /* 0x0000001207077211 */ /* 0x000fe200078f38ff */
[----:B------:R-:W1:Y:S01]  /*0310*/  S2R R4, SR_CTAID.Y ;  /* 0x0000000000047919 */ /* 0x000e620000002600 */
[----:B------:R-:W-:Y:S01]  /*0320*/  ULDC UR4, c[0x0][0x154] ;  /* 0x0000550000047ab9 */ /* 0x000fe20000000800 */
[----:B------:R-:W-:Y:S01]  /*0330*/  NOP ;  /* 0x0000000000007918 */ /* 0x000fe20000000000 */
[----:B------:R-:W-:Y:S01]  /*0340*/  LOP3.LUT R7, R7, 0xffffff80, RZ, 0xc0, !PT ;  /* 0xffffff8007077812 */ /* 0x000fe200078ec0ff */
[----:B------:R-:W-:Y:S01]  /*0350*/  NOP ;  /* 0x0000000000007918 */ /* 0x000fe20000000000 */
[----:B------:R-:W2:Y:S03]  /*0360*/  LDC R12, c[0x0][0x140] ;  /* 0x00005000ff0c7b82 */ /* 0x000ea60000000800 */
[----:B------:R-:W-:-:S05]  /*0370*/  IMAD.IADD R7, R18, 0x1, -R7 ;  /* 0x0000000112077824 */ /* 0x000fca00078e0a07 */
[----:B------:R-:W-:Y:S02]  /*0380*/  SHF.R.S32.HI R6, RZ, 0x1f, R7 ;  /* 0x0000001fff067819 */ /* 0x000fe40000011407 */
[----:B------:R-:W-:Y:S02]  /*0390*/  LOP3.LUT P2, RZ, R7, 0x7, RZ, 0xc0, !PT ;  /* 0x0000000707ff7812 */ /* 0x000fe4000784c0ff */
[----:B------:R-:W-:Y:S02]  /*03a0*/  LEA.HI R6, R6, R7, RZ, 0x3 ;  /* 0x0000000706067211 */ /* 0x000fe400078f18ff */
[----:B-----5:R-:W-:Y:S02]  /*03b0*/  ISETP.NE.OR P0, PT, R0, RZ, !P0 ;  /* 0x000000ff0000720c */ /* 0x020fe40004705670 */
[--C-:B------:R-:W-:Y:S02]  /*03c0*/  SHF.R.S32.HI R0, RZ, 0x3, R6.reuse ;  /* 0x00000003ff007819 */ /* 0x100fe40000011406 */
[----:B------:R-:W-:-:S02]  /*03d0*/  SHF.R.S32.HI R9, RZ, 0x1f, R6 ;  /* 0x0000001fff097819 */ /* 0x000fc40000011406 */
[----:B------:R-:W-:Y:S02]  /*03e0*/  SHF.R.S32.HI R6, RZ, 0x1f, R3 ;  /* 0x0000001fff067819 */ /* 0x000fe40000011403 */
[----:B------:R-:W-:Y:S02]  /*03f0*/  LEA.HI R9, R9, R0, RZ, 0x2 ;  /* 0x0000000009097211 */ /* 0x000fe400078f10ff */
[----:B------:R-:W-:Y:S02]  /*0400*/  LEA.HI R6, R6, R3, RZ, 0x2 ;  /* 0x0000000306067211 */ /* 0x000fe400078f10ff */
[----:B-1----:R-:W-:Y:S01]  /*0410*/  I2FP.F32.U32 R8, R4 ;  /* 0x0000000400087245 */ /* 0x002fe20000201000 */
[----:B------:R-:W-:Y:S01]  /*0420*/  VOTEU.ALL UP0, P0 ;  /* 0x00000000003f7886 */ /* 0x000fe20000000000 */
[----:B------:R-:W-:Y:S01]  /*0430*/  LOP3.LUT R6, R6, 0x3ffffffc, RZ, 0xc0, !PT ;  /* 0x3ffffffc06067812 */ /* 0x000fe200078ec0ff */
[----:B------:R-:W-:Y:S01]  /*0440*/  VOTEU.ALL UP1, P0 ;  /* 0x00000000003f7886 */ /* 0x000fe20000020000 */
[----:B------:R-:W-:Y:S01]  /*0450*/  LOP3.LUT R9, R9, 0xfffffffc, RZ, 0xc0, !PT ;  /* 0xfffffffc09097812 */ /* 0x000fe200078ec0ff */
[----:B------:R-:W-:Y:S01]  /*0460*/  FMUL R10, R8, UR4 ;  /* 0x00000004080a7c20 */ /* 0x000fe20008400000 */
[----:B------:R-:W1:Y:S01]  /*0470*/  @!UP0 S2UR UR7, SR_CgaCtaId ;  /* 0x00000000000789c3 */ /* 0x000e620000008800 */
[----:B------:R-:W-:Y:S01]  /*0480*/  IMAD.IADD R11, R3, 0x1, -R6 ;  /* 0x00000001030b7824 */ /* 0x000fe200078e0a06 */
[----:B0-----:R-:W-:Y:S01]  /*0490*/  I2FP.F32.U32 R6, UR8 ;  /* 0x0000000800067c45 */ /* 0x001fe20008201000 */
[----:B------:R-:W-:Y:S01]  /*04a0*/  IMAD.IADD R0, R0, 0x1, -R9 ;  /* 0x0000000100007824 */ /* 0x000fe200078e0a09 */
[----:B------:R-:W-:Y:S01]  /*04b0*/  ULDC UR4, c[0x0][0x150] ;  /* 0x0000540000047ab9 */ /* 0x000fe20000000800 */
[----:B------:R-:W0:Y:S01]  /*04c0*/  F2I.U32.TRUNC.NTZ R10, R10 ;  /* 0x0000000a000a7305 */ /* 0x000e22000020f000 */
[----:B------:R-:W-:Y:S01]  /*04d0*/  SHF.R.S32.HI R3, RZ, 0x1f, R2 ;  /* 0x0000001fff037819 */ /* 0x000fe20000011402 */
[----:B------:R-:W-:Y:S01]  /*04e0*/  FMUL R6, R6, UR4 ;  /* 0x0000000406067c20 */ /* 0x000fe20008400000 */
[----:B------:R-:W5:Y:S01]  /*04f0*/  LDC R9, c[0x0][0x148] ;  /* 0x00005200ff097b82 */ /* 0x000f620000000800 */
[----:B------:R-:W-:Y:S01]  /*0500*/  IMAD R11, R11, 0x4, R0 ;  /* 0x000000040b0b7824 */ /* 0x000fe200078e0200 */
[----:B------:R-:W-:Y:S01]  /*0510*/  LEA.HI R3, R3, R2, RZ, 0x2 ;  /* 0x0000000203037211 */ /* 0x000fe200078f10ff */
[----:B------:R-:W-:Y:S01]  /*0520*/  UMOV UR4, 0x20 ;  /* 0x0000002000047882 */ /* 0x000fe20000000000 */
[----:B------:R-:W-:Y:S01]  /*0530*/  @!UP0 UMOV UR6, 0x400 ;  /* 0x0000040000068882 */ /* 0x000fe20000000000 */
[----:B------:R-:W3:Y:S01]  /*0540*/  F2I.U32.TRUNC.NTZ R6, R6 ;  /* 0x0000000600067305 */ /* 0x000ee2000020f000 */
[----:B------:R-:W-:Y:S01]  /*0550*/  LOP3.LUT R3, R3, 0xfffffffc, RZ, 0xc0, !PT ;  /* 0xfffffffc03037812 */ /* 0x000fe200078ec0ff */
[----:B------:R-:W-:Y:S01]  /*0560*/  IMAD.SHL.U32 R22, R11, 0x4, RZ ;  /* 0x000000040b167824 */ /* 0x000fe200078e00ff */
[----:B------:R-:W4:Y:S01]  /*0570*/  LDC R8, c[0x0][0x144] ;  /* 0x00005100ff087b82 */ /* 0x000f220000000800 */
[----:B------:R-:W-:-:S04]  /*0580*/  @!UP0 UIADD3 UR4, -UR4, 0x100000, URZ ;  /* 0x0010000004048890 */ /* 0x000fc8000fffe13f */
[----:B------:R-:W-:Y:S02]  /*0590*/  @!UP0 USHF.L.U32 UR5, UR4, 0xb, URZ ;  /* 0x0000000b04058899 */ /* 0x000fe4000800063f */
[----:B------:R-:W-:Y:S01]  /*05a0*/  @!UP0 USHF.L.U32 UR4, UR4, 0x1, URZ ;  /* 0x0000000104048899 */ /* 0x000fe2000800063f */
[----:B--2---:R-:W-:Y:S01]  /*05b0*/  ISETP.EQ.U32.AND P3, PT, R12, 0x1, PT ;  /* 0x000000010c00780c */ /* 0x004fe20003f62070 */
[----:B------:R-:W-:Y:S01]  /*05c0*/  IMAD.IADD R0, R2, 0x1, -R3 ;  /* 0x0000000102007824 */ /* 0x000fe200078e0a03 */
[----:B------:R-:W-:Y:S01]  /*05d0*/  LOP3.LUT R22, R11, 0xc, R22, 0x78, !PT ;  /* 0x0000000c0b167812 */ /* 0x000fe200078e7816 */
[----:B0-----:R-:W-:Y:S01]  /*05e0*/  IMAD.MOV R14, RZ, RZ, -R10 ;  /* 0x000000ffff0e7224 */ /* 0x001fe200078e0a0a */
[----:B-1----:R-:W-:Y:S02]  /*05f0*/  @!UP0 ULEA UR6, UR7, UR6, 0x18 ;  /* 0x0000000607068291 */ /* 0x002fe4000f8ec03f */
[----:B------:R-:W-:Y:S01]  /*0600*/  ISETP.NE.AND P1, PT, R0, 0x3, PT ;  /* 0x000000030000780c */ /* 0x000fe20003f25270 */
[----:B------:R-:W-:Y:S01]  /*0610*/  VOTEU.ALL UP0, P0 ;  /* 0x00000000003f7886 */ /* 0x000fe20000000000 */
[----:B------:R-:W-:Y:S01]  /*0620*/  ISETP.LT.U32.AND P0, PT, R22, 0x2, !P2 ;  /* 0x000000021600780c */ /* 0x000fe20005701070 */
[----:B---3--:R-:W-:Y:S01]  /*0630*/  IMAD.MOV R3, RZ, RZ, -R6 ;  /* 0x000000ffff037224 */ /* 0x008fe200078e0a06 */
[----:B------:R-:W-:-:S02]  /*0640*/  ISETP.EQ.OR P1, PT, R0, RZ, !P1 ;  /* 0x000000ff0000720c */ /* 0x000fc40004f22670 */
[----:B------:R-:W-:Y:S01]  /*0650*/  ISETP.NE.AND P2, PT, R5, RZ, PT ;  /* 0x000000ff0500720c */ /* 0x000fe20003f45270 */
[----:B-----5:R-:W-:Y:S01]  /*0660*/  IMAD R7, R9, R14, R4 ;  /* 0x0000000e09077224 */ /* 0x020fe200078e0204 */
[----:B------:R-:W-:Y:S01]  /*0670*/  ISETP.EQ.AND P1, PT, R5, RZ, P1 ;  /* 0x000000ff0500720c */ /* 0x000fe20000f22270 */
[----:B------:R-:W0:Y:S02]  /*0680*/  FENCE.VIEW.ASYNC.S ;  /* 0x00000000000073c6 */ /* 0x000e240000000000 */
[----:B0-----:R0:W1:Y:S01]  /*0690*/  @!UP0 SYNCS.EXCH.64 URZ, [UR6+0x50], UR4 ;  /* 0x00005004063f85b2 */ /* 0x0010620008000100 */
[----:B------:R-:W-:Y:S02]  /*06a0*/  ISETP.NE.AND P4, PT, R7, R22, PT ;  /* 0x000000160700720c */ /* 0x000fe40003f85270 */
[----:B------:R-:W-:Y:S01]  /*06b0*/  SEL R19, RZ, 0x1, !P1 ;  /* 0x00000001ff137807 */ /* 0x000fe20004800000 */
[----:B----4-:R-:W-:Y:S02]  /*06c0*/  IMAD R3, R8, R3, UR8 ;  /* 0x0000000808037e24 */ /* 0x010fe4000f8e0203 */
[----:B------:R-:W-:-:S03]  /*06d0*/  VIADD R8, R5, 0xffffffff ;  /* 0xffffffff05087836 */ /* 0x000fc60000000000 */
[----:B------:R-:W-:Y:S02]  /*06e0*/  ISETP.EQ.OR P4, PT, R3, RZ, !P4 ;  /* 0x000000ff0300720c */ /* 0x000fe40006782670 */
[----:B------:R-:W-:Y:S02]  /*06f0*/  ISETP.GE.U32.AND P5, PT, R8, 0x2, PT ;  /* 0x000000020800780c */ /* 0x000fe40003fa6070 */
[----:B------:R-:W-:Y:S02]  /*0700*/  PLOP3.LUT P0, PT, P0, P4, PT, 0x80, 0x0 ;  /* 0x000000000000781c */ /* 0x000fe40000709070 */
[----:B------:R-:W-:Y:S01]  /*0710*/  SEL R19, R19, 0x2, P5 ;  /* 0x0000000213137807 */ /* 0x000fe20002800000 */
[----:B------:R0:W2:Y:S01]  /*0720*/  @!UP1 SYNCS.EXCH.64 URZ, [UR6+0x58], UR4 ;  /* 0x00005804063f95b2 */ /* 0x0000a20008000100 */
[----:B------:R-:W-:Y:S01]  /*0730*/  P2R R156, PR, RZ, 0x1 ;  /* 0x00000001ff9c7803 */ /* 0x000fe20000000000 */
[----:B------:R-:W-:Y:S01]  /*0740*/  NOP ;  /* 0x0000000000007918 */ /* 0x000fe20000000000 */
[----:B------:R-:W-:Y:S07]  /*0750*/  @!P3 BRA `(.L_x_3) ;  /* 0x000000000008b947 */ /* 0x000fee0003800000 */
[----:B-12---:R-:W-:Y:S01]  /*0760*/  UCGABAR_ARV ;  /* 0x00000000000079c7 */ /* 0x006fe20008000000 */
[----:B------:R-:W-:Y:S05]  /*0770*/  BRA `(.L_x_4) ;  /* 0x0000000000047947 */ /* 0x000fea0003800000 */
.L_x_3:
[----:B-12---:R-:W-:Y:S01]  /*0780*/  NOP ;  /* 0x0000000000007918 */ /* 0x006fe20000000000 */
.L_x_4:
[----:B------:R-:W1:Y:S01]  /*0790*/  LDC R2, c[0x0][0x65c] ;  /* 0x00019700ff027b82 */ /* 0x000e620000000800 */
[----:B------:R-:W-:Y:S01]  /*07a0*/  MOV R7, RZ ;  /* 0x000000ff00077202 */ /* 0x000fe20000000f00 */
[----:B------:R-:W-:Y:S01]  /*07b0*/  IMAD.U32 R6, RZ, RZ, UR8 ;  /* 0x00000008ff067e24 */ /* 0x000fe2000f8e00ff */
[----:B-1----:R-:W-:-:S04]  /*07c0*/  ISETP.NE.AND P1, PT, R2, 0x1, PT ;  /* 0x000000010200780c */ /* 0x002fc80003f25270 */
[----:B------:R-:W-:-:S09]  /*07d0*/  P2R R5, PR, RZ, 0x2 ;  /* 0x00000002ff057803 */ /* 0x000fd20000000000 */
[----:B------:R-:W1:Y:S01]  /*07e0*/  @P1 LDC R17, c[0x0][0x10] ;  /* 0x00000400ff111b82 */ /* 0x000e620000000800 */
[----:B------:R-:W-:Y:S02]  /*07f0*/  @P1 IMAD.MOV.U32 R5, RZ, RZ, RZ ;  /* 0x000000ffff051224 */ /* 0x000fe400078e00ff */
[----:B------:R-:W-:-:S05]  /*0800*/  @P1 IMAD.MOV.U32 R13, RZ, RZ, RZ ;  /* 0x000000ffff0d1224 */ /* 0x000fca00078e00ff */
[----:B------:R-:W2:Y:S01]  /*0810*/  @!P1 LDC R11, c[0x0][0xc] ;  /* 0x00000300ff0b9b82 */ /* 0x000ea20000000800 */
[----:B-1----:R-:W-:-:S04]  /*0820*/  @P1 IMAD.WIDE.U32 R16, R17, UR8, R4 ;  /* 0x0000000811101c25 */ /* 0x002fc8000f8e0004 */
[----:B------:R-:W-:Y:S02]  /*0830*/  @P1 IMAD.IADD R17, R17, 0x1, R13 ;  /* 0x0000000111111824 */ /* 0x000fe400078e020d */
[----:B--2---:R-:W-:-:S04]  /*0840*/  @!P1 IMAD.WIDE.U32 R6, R4, R11, R6 ;  /* 0x0000000b04069225 */ /* 0x004fc800078e0006 */
[----:B------:R-:W-:Y:S02]  /*0850*/  @!P1 IMAD.MOV.U32 R16, RZ, RZ, R6 ;  /* 0x000000ffff109224 */ /* 0x000fe400078e0006 */
[----:B------:R-:W-:Y:S01]  /*0860*/  @!P1 IMAD.MOV.U32 R17, RZ, RZ, R7 ;  /* 0x000000ffff119224 */ /* 0x000fe200078e0007 */
[----:B------:R-:W-:Y:S06]  /*0870*/  @!P3 BRA `(.L_x_5) ;  /* 0x00000000000cb947 */ /* 0x000fec0003800000 */
[----:B------:R-:W-:Y:S01]  /*0880*/  UCGABAR_WAIT ;  /* 0x0000000000007dc7 */ /* 0x000fe20008000000 */
[----:B------:R-:W-:Y:S01]  /*0890*/  CCTL.IVALL ;  /* 0x00000000ff00798f */ /* 0x000fe20002000000 */
[----:B------:R-:W-:Y:S05]  /*08a0*/  BRA `(.L_x_6) ;  /* 0x0000000000047947 */ /* 0x000fea0003800000 */
.L_x_5:
[----:B------:R-:W-:Y:S06]  /*08b0*/  BAR.SYNC.DEFER_BLOCKING 0x0 ;  /* 0x0000000000007b1d */ /* 0x000fec0000010000 */
.L_x_6:
[----:B------:R-:W-:Y:S05]  /*08c0*/  @!P2 BRA `(.L_x_7) ;  /* 0x000000a40084a947 */ /* 0x000fea0003800000 */
[----:B------:R-:W-:-:S13]  /*08d0*/  ISETP.GT.U32.AND P0, PT, R8, 0x1, PT ;  /* 0x000000010800780c */ /* 0x000fda0003f04070 */
[----:B0-----:R-:W-:Y:S05]  /*08e0*/  @P0 EXIT ;  /* 0x000000000000094d */ /* 0x001fea0003800000 */
[----:B------:R-:W-:Y:S01]  /*08f0*/  ULDC.64 UR4, c[0x0][0x650] ;  /* 0x0001940000047ab9 */ /* 0x000fe20000000a00 */
[----:B------:R-:W-:Y:S01]  /*0900*/  PRMT R0, RZ, 0x7610, R0 ;  /* 0x00007610ff007816 */ /* 0x000fe20000000000 */
[----:B------:R-:W-:Y:S01]  /*0910*/  IMAD.MOV.U32 R152, RZ, RZ, -0x1 ;  /* 0xffffffffff987424 */ /* 0x000fe200078e00ff */
[----:B------:R-:W-:Y:S01]  /*0920*/  ISETP.GE.U32.AND P0, PT, R16, UR4, PT ;  /* 0x0000000410007c0c */ /* 0x000fe2000bf06070 */
[----:B------:R-:W-:Y:S02]  /*0930*/  IMAD.MOV.U32 R153, RZ, RZ, -0x1 ;  /* 0xffffffffff997424 */ /* 0x000fe400078e00ff */
[----:B------:R-:W-:Y:S01]  /*0940*/  IMAD.MOV.U32 R23, RZ, RZ, -0x1 ;  /* 0xffffffffff177424 */ /* 0x000fe200078e00ff */
[----:B------:R-:W-:-:S13]  /*0950*/  ISETP.GE.U32.AND.EX P0, PT, R17, UR5, PT, P0 ;  /* 0x0000000511007c0c */ /* 0x000fda000bf06100 */
[----:B------:R-:W-:Y:S05]  /*0960*/  @P0 BRA `(.L_x_8) ;  /* 0x00000004002c0947 */ /* 0x000fea0003800000 */
[----:B------:R-:W0:Y:S01]  /*0970*/  LDC.64 R20, c[0x0][0x628] ;  /* 0x00018a00ff147b82 */ /* 0x000e220000000a00 */
[----:B------:R-:W-:Y:S02]  /*0980*/  IMAD.MOV.U32 R6, RZ, RZ, R16 ;  /* 0x000000ffff067224 */ /* 0x000fe400078e0010 */
[----:B------:R-:W-:-:S05]  /*0990*/  IMAD.MOV.U32 R7, RZ, RZ, R17 ;  /* 0x000000ffff077224 */ /* 0x000fca00078e0011 */
[----:B------:R-:W1:Y:S08]  /*09a0*/  LDC R0, c[0x0][0x630] ;  /* 0x00018c00ff007b82 */ /* 0x000e700000000800 */
[----:B------:R-:W2:Y:S01]  /*09b0*/  LDC.64 R24, c[0x0][0x620] ;  /* 0x00018800ff187b82 */ /* 0x000ea20000000a00 */
[----:B0-----:R-:W-:-:S04]  /*09c0*/  ISETP.NE.U32.AND P0, PT, R20, RZ, PT ;  /* 0x000000ff1400720c */ /* 0x001fc80003f05070 */
[----:B------:R-:W-:-:S13]  /*09d0*/  ISETP.NE.AND.EX P0, PT, R21, RZ, PT, P0 ;  /* 0x000000ff1500720c */ /* 0x000fda0003f05300 */
[----:B-12---:R-:W-:Y:S05]  /*09e0*/  @!P0 BRA `(.L_x_9) ;  /* 0x0000000000288947 */ /* 0x006fea0003800000 */
[----:B------:R-:W0:Y:S02]  /*09f0*/  LDC R13, c[0x0][0x634] ;  /* 0x00018d00ff0d7b82 */ /* 0x000e240000000800 */
[----:B0-----:R-:W-:-:S05]  /*0a00*/  IADD3 R13, P0, R16, R13, RZ ;  /* 0x0000000d100d7210 */ /* 0x001fca0007f1e0ff */
[----:B------:R-:W-:-:S04]  /*0a10*/  IMAD.X R15, RZ, RZ, R17, P0 ;  /* 0x000000ffff0f7224 */ /* 0x000fc800000e0611 */
[----:B------:R-:W-:-:S04]  /*0a20*/  IMAD.WIDE.U32 R6, R15, R20, RZ ;  /* 0x000000140f067225 */ /* 0x000fc800078e00ff */
[----:B------:R-:W-:-:S04]  /*0a30*/  IMAD.WIDE.U32 R10, P0, R13, R21, R6 ;  /* 0x000000150d0a7225 */ /* 0x000fc80007800006 */
[----:B------:R-:W-:-:S04]  /*0a40*/  IMAD.WIDE.U32 R6, R13, R20, RZ ;  /* 0x000000140d067225 */ /* 0x000fc800078e00ff */
[----:B------:R-:W-:Y:S01]  /*0a50*/  IMAD.X R13, RZ, RZ, RZ, P0 ;  /* 0x000000ffff0d7224 */ /* 0x000fe200000e06ff */
[----:B------:R-:W-:Y:S01]  /*0a60*/  IADD3 RZ, P0, R7, R10, RZ ;  /* 0x0000000a07ff7210 */ /* 0x000fe20007f1e0ff */
[----:B------:R-:W-:-:S04]  /*0a70*/  IMAD.MOV.U32 R12, RZ, RZ, R11 ;  /* 0x000000ffff0c7224 */ /* 0x000fc800078e000b */
[----:B------:R-:W-:-:S08]  /*0a80*/  IMAD.WIDE.U32.X R6, R15, R21, R12, P0 ;  /* 0x000000150f067225 */ /* 0x000fd000000e040c */
.L_x_9:
[----:B------:R-:W0:Y:S01]  /*0a90*/  LDC.64 R20, c[0x0][0x640] ;  /* 0x00019000ff147b82 */ /* 0x000e220000000a00 */
[--C-:B------:R-:W-:Y:S01]  /*0aa0*/  SHF.R.U64 R27, R6, R0, R7.reuse ;  /* 0x00000000061b7219 */ /* 0x100fe20000001207 */
[----:B------:R-:W-:Y:S01]  /*0ab0*/  IMAD R28, R9, R14, R4 ;  /* 0x0000000e091c7224 */ /* 0x000fe200078e0204 */
[----:B------:R-:W-:Y:S02]  /*0ac0*/  SHF.R.U32.HI R0, RZ, R0, R7 ;  /* 0x00000000ff007219 */ /* 0x000fe40000011607 */
[----:B------:R-:W-:-:S03]  /*0ad0*/  IADD3 R5, P0, RZ, -R27, RZ ;  /* 0x8000001bff057210 */ /* 0x000fc60007f1e0ff */
[----:B------:R-:W1:Y:S01]  /*0ae0*/  LDC R8, c[0x0][0x618] ;  /* 0x00018600ff087b82 */ /* 0x000e620000000800 */
[----:B------:R-:W-:-:S05]  /*0af0*/  IADD3.X R7, RZ, ~R0, RZ, P0, !PT ;  /* 0x80000000ff077210 */ /* 0x000fca00007fe4ff */
[-C--:B------:R-:W-:Y:S02]  /*0b00*/  IMAD R0, R7, R24.reuse, RZ ;  /* 0x0000001807007224 */ /* 0x080fe400078e02ff */
[----:B------:R-:W2:Y:S01]  /*0b10*/  LDC R11, c[0x0][0x608] ;  /* 0x00018200ff0b7b82 */ /* 0x000ea20000000800 */
[----:B------:R-:W-:-:S04]  /*0b20*/  IMAD.WIDE.U32 R6, R5, R24, R16 ;  /* 0x0000001805067225 */ /* 0x000fc800078e0010 */
[----:B------:R-:W-:Y:S02]  /*0b30*/  IMAD R5, R5, R25, R0 ;  /* 0x0000001905057224 */ /* 0x000fe400078e0200 */
[----:B------:R-:W-:Y:S01]  /*0b40*/  IMAD.MOV.U32 R25, RZ, RZ, 0x1 ;  /* 0x00000001ff197424 */ /* 0x000fe200078e00ff */
[----:B------:R-:W3:Y:S01]  /*0b50*/  LDC R12, c[0x0][0x658] ;  /* 0x00019600ff0c7b82 */ /* 0x000ee20000000800 */
[----:B0-----:R-:W-:Y:S01]  /*0b60*/  ISETP.NE.U32.AND P0, PT, R20, RZ, PT ;  /* 0x000000ff1400720c */ /* 0x001fe20003f05070 */
[----:B------:R-:W-:Y:S02]  /*0b70*/  IMAD.IADD R5, R7, 0x1, R5 ;  /* 0x0000000107057824 */ /* 0x000fe400078e0205 */
[----:B------:R-:W-:Y:S01]  /*0b80*/  IMAD.MOV.U32 R7, RZ, RZ, -0x1 ;  /* 0xffffffffff077424 */ /* 0x000fe200078e00ff */
[----:B------:R-:W-:-:S03]  /*0b90*/  ISETP.NE.AND.EX P0, PT, R21, RZ, PT, P0 ;  /* 0x000000ff1500720c */ /* 0x000fc60003f05300 */
[----:B------:R-:W0:Y:S01]  /*0ba0*/  LDC R15, c[0x0][0x600] ;  /* 0x00018000ff0f7b82 */ /* 0x000e220000000800 */
[-CC-:B-1----:R-:W-:Y:S02]  /*0bb0*/  SHF.R.U64 R13, R6, R8.reuse, R5.reuse ;  /* 0x00000008060d7219 */ /* 0x182fe40000001205 */
[----:B------:R-:W-:-:S05]  /*0bc0*/  SHF.R.U32.HI R0, RZ, R8, R5 ;  /* 0x00000008ff007219 */ /* 0x000fca0000011605 */
[----:B------:R-:W1:Y:S01]  /*0bd0*/  LDC R23, c[0x0][0x648] ;  /* 0x00019200ff177b82 */ /* 0x000e620000000800 */
[-CC-:B--2---:R-:W-:Y:S02]  /*0be0*/  SHF.R.U64 R29, R13, R11.reuse, R0.reuse ;  /* 0x0000000b0d1d7219 */ /* 0x184fe40000001200 */
[----:B------:R-:W-:-:S05]  /*0bf0*/  SHF.R.U32.HI R5, RZ, R11, R0 ;  /* 0x0000000bff057219 */ /* 0x000fca0000011600 */
[----:B------:R-:W2:Y:S01]  /*0c00*/  LDC R24, c[0x0][0x638] ;  /* 0x00018e00ff187b82 */ /* 0x000ea20000000800 */
[-CC-:B---3--:R-:W-:Y:S02]  /*0c10*/  SHF.R.U64 R14, R29, R12.reuse, R5.reuse ;  /* 0x0000000c1d0e7219 */ /* 0x188fe40000001205 */
[-C--:B------:R-:W-:Y:S02]  /*0c20*/  SHF.L.U32 R0, R7, R12.reuse, RZ ;  /* 0x0000000c07007219 */ /* 0x080fe400000006ff */
[----:B------:R-:W-:Y:S01]  /*0c30*/  SHF.R.U32.HI R5, RZ, R12, R5 ;  /* 0x0000000cff057219 */ /* 0x000fe20000011605 */
[----:B------:R-:W-:Y:S01]  /*0c40*/  IMAD.MOV.U32 R4, RZ, RZ, R14 ;  /* 0x000000ffff047224 */ /* 0x000fe200078e000e */
[----:B------:R-:W-:Y:S01]  /*0c50*/  LOP3.LUT R10, RZ, R0, RZ, 0x33, !PT ;  /* 0x00000000ff0a7212 */ /* 0x000fe200078e33ff */
[----:B------:R-:W3:Y:S01]  /*0c60*/  LDC R26, c[0x0][0x610] ;  /* 0x00018400ff1a7b82 */ /* 0x000ee20000000800 */
[----:B------:R-:W-:Y:S05]  /*0c70*/  @!P0 BRA `(.L_x_10) ;  /* 0x0000000000288947 */ /* 0x000fea0003800000 */
[----:B------:R-:W4:Y:S02]  /*0c80*/  LDC R9, c[0x0][0x64c] ;  /* 0x00019300ff097b82 */ /* 0x000f240000000800 */
[----:B----4-:R-:W-:-:S05]  /*0c90*/  IADD3 R9, P0, R14, R9, RZ ;  /* 0x000000090e097210 */ /* 0x010fca0007f1e0ff */
        /* <DEDUP_REMOVED lines=8> */
.L_x_10:
[----:B-1----:R-:W-:Y:S01]  /*0d20*/  SHF.R.U64 R4, R4, R23, R5 ;  /* 0x0000001704047219 */ /* 0x002fe20000001205 */
[----:B0-----:R-:W-:Y:S01]  /*0d30*/  VIADD R6, R15, 0xffffffff ;  /* 0xffffffff0f067836 */ /* 0x001fe20000000000 */
[----:B------:R-:W-:Y:S01]  /*0d40*/  SHF.L.U32 R0, R25, R12, RZ ;  /* 0x0000000c19007219 */ /* 0x000fe200000006ff */
[----:B------:R-:W-:Y:S01]  /*0d50*/  IMAD.MOV.U32 R23, RZ, RZ, R27 ;  /* 0x000000ffff177224 */ /* 0x000fe200078e001b */
[----:B------:R-:W-:Y:S01]  /*0d60*/  LOP3.LUT R5, R29, R10, RZ, 0xc0, !PT ;  /* 0x0000000a1d057212 */ /* 0x000fe200078ec0ff */
[----:B------:R-:W-:Y:S01]  /*0d70*/  IMAD.MOV R7, RZ, RZ, -R4 ;  /* 0x000000ffff077224 */ /* 0x000fe200078e0a04 */
[----:B------:R-:W-:Y:S02]  /*0d80*/  SEL R3, R3, R28, !P1 ;  /* 0x0000001c03037207 */ /* 0x000fe40004800000 */
[----:B------:R-:W-:Y:S01]  /*0d90*/  LOP3.LUT R6, R13, R6, RZ, 0xc0, !PT ;  /* 0x000000060d067212 */ /* 0x000fe200078ec0ff */
[----:B------:R-:W-:Y:S02]  /*0da0*/  IMAD R4, R0, R4, R5 ;  /* 0x0000000400047224 */ /* 0x000fe400078e0205 */
[----:B--2---:R-:W-:-:S02]  /*0db0*/  IMAD R0, R7, R24, R14 ;  /* 0x0000001807007224 */ /* 0x004fc400078e020e */
[----:B---3--:R-:W-:Y:S02]  /*0dc0*/  IMAD R3, R4, R26, R3 ;  /* 0x0000001a04037224 */ /* 0x008fe400078e0203 */
[----:B------:R-:W-:Y:S02]  /*0dd0*/  IMAD R152, R0, R15, R6 ;  /* 0x0000000f00987224 */ /* 0x000fe400078e0206 */
[----:B------:R-:W-:-:S03]  /*0de0*/  IMAD.MOV.U32 R4, RZ, RZ, 0x1 ;  /* 0x00000001ff047424 */ /* 0x000fc600078e00ff */
[----:B------:R-:W-:Y:S02]  /*0df0*/  SEL R153, R152, R3, !P1 ;  /* 0x0000000398997207 */ /* 0x000fe40004800000 */
[----:B------:R-:W-:Y:S02]  /*0e00*/  PRMT R0, R4, 0x7610, R0 ;  /* 0x0000761004007816 */ /* 0x000fe40000000000 */
[----:B------:R-:W-:-:S07]  /*0e10*/  SEL R152, R3, R152, !P1 ;  /* 0x0000009803987207 */ /* 0x000fce0004800000 */
.L_x_8:
[----:B------:R-:W-:-:S08]  /*0e20*/  NOP ;  /* 0x0000000000007918 */ /* 0x000fd00000000000 */
[----:B------:R-:W0:Y:S02]  /*0e30*/  USETMAXREG.TRY_ALLOC.CTAPOOL UP0, 0xe8 ;  /* 0x000000e8000079c8 */ /* 0x000e240008000600 */
[----:B0-----:R-:W-:-:S13]  /*0e40*/  PLOP3.LUT P0, PT, PT, PT, UP0, 0x80, 0x0 ;  /* 0x000000000000781c */ /* 0x001fda0003f0f008 */
[----:B------:R-:W-:Y:S05]  /*0e50*/  @!P0 BRA `(.L_x_8) ;  /* 0xfffffffc00f08947 */ /* 0x000fea000383ffff */
[----:B------:R-:W-:Y:S01]  /*0e60*/  ULDC.64 UR4, c[0x0][0x598] ;  /* 0x0001660000047ab9 */ /* 0x000fe20000000a00 */
[----:B------:R-:W-:Y:S01]  /*0e70*/  ULDC.64 UR36, c[0x0][0x208] ;  /* 0x0000820000247ab9 */ /* 0x000fe20000000a00 */
[----:B------:R-:W-:-:S04]  /*0e80*/  ISETP.NE.U32.AND P0, PT, RZ, UR4, PT ;  /* 0x00000004ff007c0c */ /* 0x000fc8000bf05070 */
[----:B------:R-:W-:-:S13]  /*0e90*/  ISETP.NE.AND.EX P0, PT, RZ, UR5, PT, P0 ;  /* 0x00000005ff007c0c */ /* 0x000fda000bf05300 */
[----:B------:R-:W-:Y:S05]  /*0ea0*/  @!P0 BRA `(.L_x_11) ;  /* 0x00000000001c8947 */ /* 0x000fea0003800000 */
[----:B------:R-:W0:Y:S02]  /*0eb0*/  LDC.64 R4, c[0x0][0x598] ;  /* 0x00016600ff047b82 */ /* 0x000e240000000a00 */
[----:B0-----:R-:W2:Y:S02]  /*0ec0*/  LDG.E.64 R4, desc[UR36][R4.64] ;  /* 0x0000002404047981 */ /* 0x001ea4000c1e1b00 */
[----:B--2---:R-:W-:-:S04]  /*0ed0*/  ISETP.NE.U32.AND P0, PT, R4, RZ, PT ;  /* 0x000000ff0400720c */ /* 0x004fc80003f05070 */
[----:B------:R-:W-:-:S13]  /*0ee0*/  ISETP.NE.AND.EX P0, PT, R5, RZ, PT, P0 ;  /* 0x000000ff0500720c */ /* 0x000fda0003f05300 */
[----:B------:R-:W-:Y:S05]  /*0ef0*/  @!P0 BRA `(.L_x_11) ;  /* 0x0000000000088947 */ /* 0x000fea0003800000 */
[----:B------:R0:W5:Y:S01]  /*0f00*/  LD.E R154, desc[UR36][R4.64] ;  /* 0x00000024049a7980 */ /* 0x000162000c101900 */
[----:B------:R-:W-:Y:S05]  /*0f10*/  BRA `(.L_x_12) ;  /* 0x0000000000247947 */ /* 0x000fea0003800000 */
.L_x_11:
[----:B------:R-:W-:Y:S02]  /*0f20*/  ULDC.64 UR4, c[0x0][0x588] ;  /* 0x0001620000047ab9 */ /* 0x000fe40000000a00 */
[----:B------:R-:W-:-:S04]  /*0f30*/  ISETP.NE.U32.AND P0, PT, RZ, UR4, PT ;  /* 0x00000004ff007c0c */ /* 0x000fc8000bf05070 */
[----:B------:R-:W-:-:S13]  /*0f40*/  ISETP.NE.AND.EX P0, PT, RZ, UR5, PT, P0 ;  /* 0x00000005ff007c0c */ /* 0x000fda000bf05300 */
[----:B------:R-:W-:Y:S05]  /*0f50*/  @!P0 BRA `(.L_x_13) ;  /* 0x00000000000c8947 */ /* 0x000fea0003800000 */
[----:B------:R-:W0:Y:S02]  /*0f60*/  LDC.64 R154, c[0x0][0x588] ;  /* 0x00016200ff9a7b82 */ /* 0x000e240000000a00 */
[----:B0-----:R1:W5:Y:S01]  /*0f70*/  LDG.E R154, desc[UR36][R154.64] ;  /* 0x000000249a9a7981 */ /* 0x001362000c1e1900 */
[----:B------:R-:W-:Y:S05]  /*0f80*/  BRA `(.L_x_12) ;  /* 0x0000000000087947 */ /* 0x000fea0003800000 */
.L_x_13:
[----:B------:R-:W-:Y:S02]  /*0f90*/  ULDC UR4, c[0x0][0x580] ;  /* 0x0001600000047ab9 */ /* 0x000fe40000000800 */
[----:B------:R-:W-:-:S07]  /*0fa0*/  MOV R154, UR4 ;  /* 0x00000004009a7c02 */ /* 0x000fce0008000f00 */
.L_x_12:
[----:B------:R-:W-:Y:S02]  /*0fb0*/  ULDC.64 UR4, c[0x0][0x5a0] ;  /* 0x0001680000047ab9 */ /* 0x000fe40000000a00 */
[----:B------:R-:W-:-:S04]  /*0fc0*/  ISETP.NE.U32.AND P0, PT, RZ, UR4, PT ;  /* 0x00000004ff007c0c */ /* 0x000fc8000bf05070 */
[----:B------:R-:W-:-:S13]  /*0fd0*/  ISETP.NE.AND.EX P0, PT, RZ, UR5, PT, P0 ;  /* 0x00000005ff007c0c */ /* 0x000fda000bf05300 */
[----:B------:R-:W-:Y:S05]  /*0fe0*/  @!P0 BRA `(.L_x_14) ;  /* 0x00000000001c8947 */ /* 0x000fea0003800000 */
[----:B0-----:R-:W0:Y:S02]  /*0ff0*/  LDC.64 R4, c[0x0][0x5a0] ;  /* 0x00016800ff047b82 */ /* 0x001e240000000a00 */
[----:B0-----:R-:W2:Y:S02]  /*1000*/  LDG.E.64 R4, desc[UR36][R4.64] ;  /* 0x0000002404047981 */ /* 0x001ea4000c1e1b00 */
[----:B--2---:R-:W-:-:S04]  /*1010*/  ISETP.NE.U32.AND P0, PT, R4, RZ, PT ;  /* 0x000000ff0400720c */ /* 0x004fc80003f05070 */
[----:B------:R-:W-:-:S13]  /*1020*/  ISETP.NE.AND.EX P0, PT, R5, RZ, PT, P0 ;  /* 0x000000ff0500720c */ /* 0x000fda0003f05300 */
[----:B------:R-:W-:Y:S05]  /*1030*/  @!P0 BRA `(.L_x_14) ;  /* 0x0000000000088947 */ /* 0x000fea0003800000 */
[----:B-1----:R0:W5:Y:S01]  /*1040*/  LD.E R155, desc[UR36][R4.64] ;  /* 0x00000024049b7980 */ /* 0x002162000c101900 */
[----:B------:R-:W-:Y:S05]  /*1050*/  BRA `(.L_x_15) ;  /* 0x0000000000247947 */ /* 0x000fea0003800000 */
.L_x_14:
[----:B------:R-:W-:Y:S02]  /*1060*/  ULDC.64 UR4, c[0x0][0x590] ;  /* 0x0001640000047ab9 */ /* 0x000fe40000000a00 */
[----:B------:R-:W-:-:S04]  /*1070*/  ISETP.NE.U32.AND P0, PT, RZ, UR4, PT ;  /* 0x00000004ff007c0c */ /* 0x000fc8000bf05070 */
[----:B------:R-:W-:-:S13]  /*1080*/  ISETP.NE.AND.EX P0, PT, RZ, UR5, PT, P0 ;  /* 0x00000005ff007c0c */ /* 0x000fda000bf05300 */
[----:B------:R-:W-:Y:S05]  /*1090*/  @!P0 BRA `(.L_x_16) ;  /* 0x00000000000c8947 */ /* 0x000fea0003800000 */
[----:B0-----:R-:W1:Y:S02]  /*10a0*/  LDC.64 R4, c[0x0][0x590] ;  /* 0x00016400ff047b82 */ /* 0x001e640000000a00 */
[----:B-1----:R1:W5:Y:S01]  /*10b0*/  LDG.E R155, desc[UR36][R4.64] ;  /* 0x00000024049b7981 */ /* 0x002362000c1e1900 */
[----:B------:R-:W-:Y:S05]  /*10c0*/  BRA `(.L_x_15) ;  /* 0x0000000000087947 */ /* 0x000fea0003800000 */
.L_x_16:
[----:B------:R-:W-:Y:S02]  /*10d0*/  ULDC UR4, c[0x0][0x584] ;  /* 0x0001610000047ab9 */ /* 0x000fe40000000800 */
[----:B-1----:R-:W-:-:S07]  /*10e0*/  IMAD.U32 R155, RZ, RZ, UR4 ;  /* 0x00000004ff9b7e24 */ /* 0x002fce000f8e00ff */
.L_x_15:
[----:B------:R-:W-:-:S13]  /*10f0*/  LOP3.LUT P0, RZ, R0, 0xff, RZ, 0xc0, !PT ;  /* 0x000000ff00ff7812 */ /* 0x000fda000780c0ff */
[----:B------:R-:W-:Y:S05]  /*1100*/  @!P0 EXIT ;  /* 0x000000000000894d */ /* 0x000fea0003800000 */
[----:B------:R-:W-:Y:S01]  /*1110*/  ULDC UR4, c[0x0][0x28c] ;  /* 0x0000a30000047ab9 */ /* 0x000fe20000000800 */
[----:B------:R-:W-:Y:S01]  /*1120*/  LOP3.LUT R164, R19, 0x1, RZ, 0xfc, !PT ;  /* 0x0000000113a47812 */ /* 0x000fe200078efcff */
[----:B------:R-:W-:Y:S01]  /*1130*/  UIADD3 UR4, UR4, 0x3f, URZ ;  /* 0x0000003f04047890 */ /* 0x000fe2000fffe03f */
[----:B------:R-:W-:Y:S01]  /*1140*/  UMOV UR38, URZ ;  /* 0x0000003f00267c82 */ /* 0x000fe20008000000 */
[----:B------:R-:W-:Y:S02]  /*1150*/  UMOV UR39, URZ ;  /* 0x0000003f00277c82 */ /* 0x000fe40008000000 */
[----:B------:R-:W-:-:S04]  /*1160*/  USHF.R.S32.HI UR5, URZ, 0x1f, UR4 ;  /* 0x0000001f3f057899 */ /* 0x000fc80008011404 */
[----:B------:R-:W-:-:S04]  /*1170*/  ULEA.HI UR5, UR5, UR4, URZ, 0x6 ;  /* 0x0000000405057291 */ /* 0x000fc8000f8f303f */
[----:B------:R-:W-:-:S12]  /*1180*/  USHF.R.S32.HI UR40, URZ, 0x6, UR5 ;  /* 0x000000063f287899 */ /* 0x000fd80008011405 */
.L_x_288:
[----:B------:R-:W-:Y:S01]  /*1190*/  LOP3.LUT R0, R18, 0x80, RZ, 0xc0, !PT ;  /* 0x0000008012007812 */ /* 0x000fe200078ec0ff */
[----:B--2---:R-:W2:Y:S01]  /*11a0*/  S2UR UR7, SR_CgaCtaId ;  /* 0x00000000000779c3 */ /* 0x004ea20000008800 */
[----:B------:R-:W-:Y:S02]  /*11b0*/  UMOV UR6, 0x400 ;  /* 0x0000040000067882 */ /* 0x000fe40000000000 */
[----:B------:R-:W-:-:S06]  /*11c0*/  SHF.R.U32.HI R0, RZ, 0x7, R0 ;  /* 0x00000007ff007819 */ /* 0x000fcc0000011600 */
[----:B---3--:R-:W3:Y:S01]  /*11d0*/  SHFL.IDX PT, R0, R0, RZ, 0x1f ;  /* 0x00001fff00007589 */ /* 0x008ee200000e0000 */
[----:B--2---:R-:W-:Y:S01]  /*11e0*/  ULEA UR6, UR7, UR6, 0x18 ;  /* 0x0000000607067291 */ /* 0x004fe2000f8ec03f */
[----:B---3--:R-:W-:-:S13]  /*11f0*/  R2UR UR4, R0 ;  /* 0x00000000000472ca */ /* 0x008fda00000e0000 */
[----:B------:R-:W-:-:S04]  /*1200*/  ULEA.HI UR5, UR4, UR4, URZ, 0x1 ;  /* 0x0000000404057291 */ /* 0x000fc8000f8f083f */
[----:B------:R-:W-:-:S04]  /*1210*/  ULOP3.LUT UR5, UR5, 0x7fffe, URZ, 0xc0, !UPT ;  /* 0x0007fffe05057892 */ /* 0x000fc8000f8ec03f */
[----:B------:R-:W-:-:S03]  /*1220*/  UIADD3 UR5, UR4, -UR5, URZ ;  /* 0x8000000504057290 */ /* 0x000fc6000fffe03f */
[----:B------:R-:W-:Y:S01]  /*1230*/  ULDC UR4, c[0x0][0x28c] ;  /* 0x0000a30000047ab9 */ /* 0x000fe20000000800 */
[----:B------:R-:W-:Y:S01]  /*1240*/  ULEA UR5, UR5, UR6, 0xd ;  /* 0x0000000605057291 */ /* 0x000fe2000f8e683f */
[----:B------:R-:W-:-:S03]  /*1250*/  ISETP.LT.AND P0, PT, RZ, UR4, PT ;  /* 0x00000004ff007c0c */ /* 0x000fc6000bf01270 */
[----:B------:R-:W-:-:S04]  /*1260*/  UIADD3 UR5, UR5, 0x100, URZ ;  /* 0x0000010005057890 */ /* 0x000fc8000fffe03f */
[----:B------:R-:W-:-:S04]  /*1270*/  USHF.R.U32.HI UR5, URZ, 0x4, UR5 ;  /* 0x000000043f057899 */ /* 0x000fc80008011605 */
[----:B------:R-:W-:Y:S02]  /*1280*/  ULOP3.LUT UR41, UR5, 0x3fff, URZ, 0xc0, !UPT ;  /* 0x00003fff05297892 */ /* 0x000fe4000f8ec03f */
[----:B-1--45:R-:W-:Y:S10]  /*1290*/  @P0 BRA `(.L_x_17) ;  /* 0x0000000000400947 */ /* 0x032ff40003800000 */
[----:B------:R-:W-:Y:S01]  /*12a0*/  MOV R0, 0x0 ;  /* 0x0000000000007802 */ /* 0x000fe20000000f00 */
[----:B------:R-:W-:Y:S01]  /*12b0*/  ULDC.64 UR4, c[0x4][0x68] ;  /* 0x01001a0000047ab9 */ /* 0x000fe20000000a00 */
[----:B------:R-:W-:Y:S01]  /*12c0*/  ULDC.64 UR6, c[0x4][0x8] ;  /* 0x0100020000067ab9 */ /* 0x000fe20000000a00 */
[----:B01----:R-:W-:Y:S01]  /*12d0*/  IMAD.U32 R4, RZ, RZ, UR4 ;  /* 0x00000004ff047e24 */ /* 0x003fe2000f8e00ff */
[----:B------:R0:W1:Y:S01]  /*12e0*/  LDC.64 R14, c[0x4][R0] ;  /* 0x01000000000e7b82 */ /* 0x0000620000000a00 */
[----:B------:R-:W-:Y:S01]  /*12f0*/  IMAD.U32 R5, RZ, RZ, UR5 ;  /* 0x00000005ff057e24 */ /* 0x000fe2000f8e00ff */
[----:B------:R-:W-:Y:S01]  /*1300*/  ULDC.64 UR4, c[0x4][0x70] ;  /* 0x01001c0000047ab9 */ /* 0x000fe20000000a00 */
[----:B------:R-:W-:Y:S02]  /*1310*/  IMAD.U32 R10, RZ, RZ, UR6 ;  /* 0x00000006ff0a7e24 */ /* 0x000fe4000f8e00ff */
[----:B------:R-:W-:Y:S02]  /*1320*/  IMAD.U32 R6, RZ, RZ, UR4 ;  /* 0x00000004ff067e24 */ /* 0x000fe4000f8e00ff */
[----:B------:R-:W-:-:S02]  /*1330*/  IMAD.U32 R7, RZ, RZ, UR5 ;  /* 0x00000005ff077e24 */ /* 0x000fc4000f8e00ff */
[----:B------:R-:W-:Y:S02]  /*1340*/  IMAD.U32 R11, RZ, RZ, UR7 ;  /* 0x00000007ff0b7e24 */ /* 0x000fe4000f8e00ff */
[----:B------:R-:W-:Y:S02]  /*1350*/  IMAD.MOV.U32 R8, RZ, RZ, 0x1e1 ;  /* 0x000001e1ff087424 */ /* 0x000fe400078e00ff */
[----:B------:R-:W-:Y:S02]  /*1360*/  IMAD.MOV.U32 R12, RZ, RZ, 0x1 ;  /* 0x00000001ff0c7424 */ /* 0x000fe400078e00ff */
[----:B0-----:R-:W-:-:S07]  /*1370*/  IMAD.MOV.U32 R13, RZ, RZ, RZ ;  /* 0x000000ffff0d7224 */ /* 0x001fce00078e00ff */
[----:B------:R-:W-:-:S07]  /*1380*/  LEPC R20, `(.L_x_17) ;  /* 0x000000001014794e */ /* 0x000fce0000000000 */
[----:B-1---5:R-:W-:Y:S05]  /*1390*/  CALL.ABS.NOINC R14 ;  /* 0x000000000e007343 */ /* 0x022fea0003c00000 */
.L_x_17:
[----:B------:R-:W-:-:S13]  /*13a0*/  ISETP.NE.AND P0, PT, R164, 0x3, PT ;  /* 0x00000003a400780c */ /* 0x000fda0003f05270 */
[----:B------:R-:W-:Y:S05]  /*13b0*/  @!P0 BRA `(.L_x_18) ;  /* 0x0000000000048947 */ /* 0x000fea0003800000 */
[----:B------:R-:W-:Y:S01]  /*13c0*/  BPT.TRAP 0x1 ;  /* 0x000000040000795c */ /* 0x000fe20000300000 */
.L_x_18:
[----:B------:R-:W2:Y:S01]  /*13d0*/  S2UR UR5, SR_CgaCtaId ;  /* 0x00000000000579c3 */ /* 0x000ea20000008800 */
[----:B------:R-:W-:Y:S01]  /*13e0*/  UMOV UR4, 0x400 ;  /* 0x0000040000047882 */ /* 0x000fe20000000000 */
[----:B------:R-:W-:Y:S01]  /*13f0*/  IMAD.U32 R3, RZ, RZ, UR39 ;  /* 0x00000027ff037e24 */ /* 0x000fe2000f8e00ff */
[----:B------:R-:W-:-:S04]  /*1400*/  MOV R0, UR38 ;  /* 0x0000002600007c02 */ /* 0x000fc80008000f00 */
[----:B------:R-:W-:Y:S01]  /*1410*/  SHF.L.U32 R0, R0, 0x1f, RZ ;  /* 0x0000001f00007819 */ /* 0x000fe200000006ff */
[----:B--2---:R-:W-:-:S06]  /*1420*/  ULEA UR4, UR5, UR4, 0x18 ;  /* 0x0000000405047291 */ /* 0x004fcc000f8ec03f */
[----:B------:R-:W-:-:S04]  /*1430*/  IMAD.U32 R6, RZ, RZ, UR4 ;  /* 0x00000004ff067e24 */ /* 0x000fc8000f8e00ff */
[----:B------:R-:W-:-:S04]  /*1440*/  IMAD R3, R3, 0x8, R6 ;  /* 0x0000000803037824 */ /* 0x000fc800078e0206 */
[----:B------:R2:W3:Y:S01]  /*1450*/  SYNCS.PHASECHK.TRANS64.TRYWAIT P1, [R3+URZ], R0 ;  /* 0x00000000030075a7 */ /* 0x0004e2000802017f */
[----:B------:R-:W-:Y:S05]  /*1460*/  @!P0 BRA `(.L_x_19) ;  /* 0x0000000000048947 */ /* 0x000fea0003800000 */
[----:B------:R-:W-:Y:S01]  /*1470*/  BPT.TRAP 0x1 ;  /* 0x000000040000795c */ /* 0x000fe20000300000 */
.L_x_19:
[----:B---3--:R-:W-:Y:S05]  /*1480*/  @P1 BRA `(.L_x_20) ;  /* 0x0000000000081947 */ /* 0x008fea0003800000 */
[----:B------:R-:W3:Y:S02]  /*1490*/  SYNCS.PHASECHK.TRANS64.TRYWAIT P1, [R3+URZ], R0 ;  /* 0x00000000030075a7 */ /* 0x000ee4000802017f */
[----:B---3--:R-:W-:Y:S05]  /*14a0*/  @!P1 BRA `(.L_x_21) ;  /* 0x000000ac00f09947 */ /* 0x008fea0003800000 */
.L_x_20:
[----:B------:R-:W-:-:S04]  /*14b0*/  UISETP.LT.AND UP0, UPT, UR40, 0x1, UPT ;  /* 0x000000012800788c */ /* 0x000fc8000bf01270 */
[----:B------:R-:W-:-:S06]  /*14c0*/  USEL UR4, UR40, 0x1, UP0 ;  /* 0x0000000128047887 */ /* 0x000fcc0008000000 */
[----:B--23--:R-:W-:Y:S01]  /*14d0*/  IMAD.U32 R0, RZ, RZ, UR4 ;  /* 0x00000004ff007e24 */ /* 0x00cfe2000f8e00ff */
[----:B------:R-:W-:Y:S05]  /*14e0*/  WARPSYNC.ALL ;  /* 0x0000000000007948 */ /* 0x000fea0003800000 */
[----:B------:R-:W-:-:S04]  /*14f0*/  IADD3 R0, -R0, UR40, RZ ;  /* 0x0000002800007c10 */ /* 0x000fc8000fffe1ff */
[----:B------:R-:W-:Y:S02]  /*1500*/  ISETP.GE.AND P1, PT, R0, 0x1, PT ;  /* 0x000000010000780c */ /* 0x000fe40003f26270 */
[----:B------:R-:W-:Y:S01]  /*1510*/  R2UR UR4, R6 ;  /* 0x00000000060472ca */ /* 0x000fe200000e0000 */
[----:B------:R-:W-:Y:S01]  /*1520*/  WARPGROUP.ARRIVE ;  /* 0x00000000000079c5 */ /* 0x000fe20000000000 */
[----:B------:R-:W-:Y:S01]  /*1530*/  UMOV UR9, 0x40000040 ;  /* 0x4000004000097882 */ /* 0x000fe20000000000 */
[----:B------:R-:W-:-:S10]  /*1540*/  UMOV UR11, 0x40000040 ;  /* 0x40000040000b7882 */ /* 0x000fd40000000000 */
[----:B------:R-:W-:-:S04]  /*1550*/  UIADD3 UR4, UR4, 0x20100, URZ ;  /* 0x0002010004047890 */ /* 0x000fc8000fffe03f */
[----:B------:R-:W-:-:S04]  /*1560*/  USHF.R.U32.HI UR4, URZ, 0x4, UR4 ;  /* 0x000000043f047899 */ /* 0x000fc80008011604 */
[----:B------:R-:W-:Y:S02]  /*1570*/  ULOP3.LUT UR5, UR4, 0x3fff, URZ, 0xc0, !UPT ;  /* 0x00003fff04057892 */ /* 0x000fe4000f8ec03f */
[----:B------:R-:W-:Y:S02]  /*1580*/  ULOP3.LUT UR4, UR41, 0x10000, URZ, 0xfc, !UPT ;  /* 0x0001000029047892 */ /* 0x000fe4000f8efc3f */
[----:B------:R-:W-:Y:S02]  /*1590*/  ULOP3.LUT UR5, UR5, 0x10000, URZ, 0xfc, !UPT ;  /* 0x0001000005057892 */ /* 0x000fe4000f8efc3f */
[----:B------:R-:W-:Y:S02]  /*15a0*/  ULEA UR6, UR39, UR4, 0xb ;  /* 0x0000000427067291 */ /* 0x000fe4000f8e583f */
[----:B------:R-:W-:-:S05]  /*15b0*/  ULEA UR7, UR39, UR5, 0xa ;  /* 0x0000000527077291 */ /* 0x000fca000f8e503f */
[----:B------:R-:W-:Y:S02]  /*15c0*/  UMOV UR8, UR6 ;  /* 0x0000000600087c82 */ /* 0x000fe40008000000 */
[----:B------:R-:W-:Y:S02]  /*15d0*/  UMOV UR10, UR7 ;  /* 0x00000007000a7c82 */ /* 0x000fe40008000000 */
[----:B------:R-:W-:Y:S01]  /*15e0*/  HGMMA.64x128x16.F32.BF16 R88, gdesc[UR8], RZ, !UPT, gsb0 ;  /* 0x01e00000085879f0 */ /* 0x000fe2000c0018ff */
[----:B------:R-:W-:Y:S01]  /*15f0*/  UIADD3 UR8, UR6, 0x400, URZ ;  /* 0x0000040006087890 */ /* 0x000fe2000fffe03f */
[----:B------:R-:W-:Y:S01]  /*1600*/  UMOV UR9, 0x40000040 ;  /* 0x4000004000097882 */ /* 0x000fe20000000000 */
[----:B------:R-:W-:Y:S02]  /*1610*/  WARPGROUP.DEPBAR.LE gsb0, 0x0 ;  /* 0x00008000000079c5 */ /* 0x000fe40000010000 */
[----:B------:R-:W-:-:S07]  /*1620*/  WARPGROUP.ARRIVE ;  /* 0x00000000000079c5 */ /* 0x000fce0000000000 */
[----:B------:R-:W-:Y:S01]  /*1630*/  HGMMA.64x128x16.F32.BF16 R24, gdesc[UR8], RZ, !UPT, gsb0 ;  /* 0x01e00000081879f0 */ /* 0x000fe2000c0018ff */
[----:B------:R-:W-:Y:S02]  /*1640*/  UIADD3 UR8, UR6, 0x2, URZ ;  /* 0x0000000206087890 */ /* 0x000fe4000fffe03f */
[----:B------:R-:W-:Y:S01]  /*1650*/  UIADD3 UR10, UR7, 0x2, URZ ;  /* 0x00000002070a7890 */ /* 0x000fe2000fffe03f */
[----:B------:R-:W-:Y:S01]  /*1660*/  UMOV UR9, 0x40000040 ;  /* 0x4000004000097882 */ /* 0x000fe20000000000 */
[----:B------:R-:W-:Y:S01]  /*1670*/  UMOV UR11, 0x40000040 ;  /* 0x40000040000b7882 */ /* 0x000fe20000000000 */
[----:B------:R-:W-:Y:S02]  /*1680*/  WARPGROUP.DEPBAR.LE gsb0, 0x0 ;  /* 0x00008000000079c5 */ /* 0x000fe40000010000 */
[----:B------:R-:W-:-:S06]  /*1690*/  WARPGROUP.ARRIVE ;  /* 0x00000000000079c5 */ /* 0x000fcc0000000000 */
[----:B------:R-:W-:Y:S01]  /*16a0*/  HGMMA.64x128x16.F32.BF16 R88, gdesc[UR8], R88, gsb0 ;  /* 0x01e00000085879f0 */ /* 0x000fe20008001858 */
[----:B------:R-:W-:Y:S01]  /*16b0*/  UIADD3 UR8, UR6, 0x402, URZ ;  /* 0x0000040206087890 */ /* 0x000fe2000fffe03f */
[----:B------:R-:W-:Y:S01]  /*16c0*/  UMOV UR9, 0x40000040 ;  /* 0x4000004000097882 */ /* 0x000fe20000000000 */
[----:B------:R-:W-:Y:S02]  /*16d0*/  WARPGROUP.DEPBAR.LE gsb0, 0x0 ;  /* 0x00008000000079c5 */ /* 0x000fe40000010000 */
[----:B------:R-:W-:-:S07]  /*16e0*/  WARPGROUP.ARRIVE ;  /* 0x00000000000079c5 */ /* 0x000fce0000000000 */
[----:B------:R-:W-:Y:S01]  /*16f0*/  HGMMA.64x128x16.F32.BF16 R24, gdesc[UR8], R24, gsb0 ;  /* 0x01e00000081879f0 */ /* 0x000fe20008001818 */
        /* <DEDUP_REMOVED lines=23> */
[----:B------:R-:W-:Y:S03]  /*1870*/  HGMMA.64x128x16.F32.BF16 R24, gdesc[UR8], R24, gsb0 ;  /* 0x01e00000081879f0 */ /* 0x000fe60008001818 */
[----:B------:R-:W-:Y:S02]  /*1880*/  WARPGROUP.DEPBAR.LE gsb0, 0x0 ;  /* 0x00008000000079c5 */ /* 0x000fe40000010000 */
[----:B------:R-:W-:Y:S05]  /*1890*/  @!P1 BRA `(.L_x_22) ;  /* 0x0000000400749947 */ /* 0x000fea0003800000 */
[----:B------:R-:W-:Y:S02]  /*18a0*/  UIADD3 UR6, UR39, 0x1, URZ ;  /* 0x0000000127067890 */ /* 0x000fe4000fffe03f */
[----:B------:R-:W-:Y:S02]  /*18b0*/  IMAD.U32 R3, RZ, RZ, UR39 ;  /* 0x00000027ff037e24 */ /* 0x000fe4000f8e00ff */
[----:B------:R-:W-:-:S04]  /*18c0*/  UISETP.NE.AND UP0, UPT, UR6, 0x4, UPT ;  /* 0x000000040600788c */ /* 0x000fc8000bf05270 */
[----:B------:R-:W-:Y:S02]  /*18d0*/  USEL UR7, URZ, 0x1, UP0 ;  /* 0x000000013f077887 */ /* 0x000fe40008000000 */
[----:B------:R-:W-:Y:S02]  /*18e0*/  USEL UR6, UR6, URZ, UP0 ;  /* 0x0000003f06067287 */ /* 0x000fe40008000000 */
[----:B------:R-:W-:-:S06]  /*18f0*/  ULOP3.LUT UR7, UR38, UR7, URZ, 0x3c, !UPT ;  /* 0x0000000726077292 */ /* 0x000fcc000f8e3c3f */
[----:B------:R-:W-:-:S07]  /*1900*/  IMAD.U32 R7, RZ, RZ, UR7 ;  /* 0x00000007ff077e24 */ /* 0x000fce000f8e00ff */
.L_x_29:
[----:B------:R-:W-:Y:S05]  /*1910*/  @!P0 BRA `(.L_x_23) ;  /* 0x0000000000048947 */ /* 0x000fea0003800000 */
[----:B------:R-:W-:Y:S01]  /*1920*/  BPT.TRAP 0x1 ;  /* 0x000000040000795c */ /* 0x000fe20000300000 */
.L_x_23:
[----:B------:R-:W2:Y:S01]  /*1930*/  S2UR UR8, SR_CgaCtaId ;  /* 0x00000000000879c3 */ /* 0x000ea20000008800 */
[----:B------:R-:W-:Y:S01]  /*1940*/  UMOV UR7, 0x400 ;  /* 0x0000040000077882 */ /* 0x000fe20000000000 */
[----:B01----:R-:W-:Y:S01]  /*1950*/  IMAD.U32 R5, RZ, RZ, UR6 ;  /* 0x00000006ff057e24 */ /* 0x003fe2000f8e00ff */
[----:B------:R-:W-:Y:S01]  /*1960*/  SHF.L.U32 R4, R7, 0x1f, RZ ;  /* 0x0000001f07047819 */ /* 0x000fe200000006ff */
[----:B--2---:R-:W-:-:S06]  /*1970*/  ULEA UR7, UR8, UR7, 0x18 ;  /* 0x0000000708077291 */ /* 0x004fcc000f8ec03f */
[----:B------:R-:W-:-:S04]  /*1980*/  IMAD.U32 R6, RZ, RZ, UR7 ;  /* 0x00000007ff067e24 */ /* 0x000fc8000f8e00ff */
[----:B------:R-:W-:-:S04]  /*1990*/  IMAD R5, R5, 0x8, R6 ;  /* 0x0000000805057824 */ /* 0x000fc800078e0206 */
[----:B------:R0:W1:Y:S01]  /*19a0*/  SYNCS.PHASECHK.TRANS64.TRYWAIT P1, [R5+URZ], R4 ;  /* 0x00000004050075a7 */ /* 0x000062000802017f */
[----:B------:R-:W-:Y:S05]  /*19b0*/  @!P0 BRA `(.L_x_24) ;  /* 0x0000000000048947 */ /* 0x000fea0003800000 */
[----:B------:R-:W-:Y:S01]  /*19c0*/  BPT.TRAP 0x1 ;  /* 0x000000040000795c */ /* 0x000fe20000300000 */
.L_x_24:
[----:B-1----:R-:W-:Y:S05]  /*19d0*/  @P1 BRA `(.L_x_25) ;  /* 0x0000000000081947 */ /* 0x002fea0003800000 */
[----:B------:R-:W1:Y:S02]  /*19e0*/  SYNCS.PHASECHK.TRANS64.TRYWAIT P1, [R5+URZ], R4 ;  /* 0x00000004050075a7 */ /* 0x000e64000802017f */
[----:B-1----:R-:W-:Y:S05]  /*19f0*/  @!P1 BRA `(.L_x_26) ;  /* 0x000000a800b09947 */ /* 0x002fea0003800000 */
.L_x_25:
[----:B------:R-:W-:Y:S01]  /*1a00*/  ULEA UR7, UR6, UR4, 0xb ;  /* 0x0000000406077291 */ /* 0x000fe2000f8e583f */
[----:B------:R-:W-:Y:S01]  /*1a10*/  WARPGROUP.ARRIVE ;  /* 0x00000000000079c5 */ /* 0x000fe20000000000 */
[----:B------:R-:W-:Y:S01]  /*1a20*/  ULEA UR12, UR6, UR5, 0xa ;  /* 0x00000005060c7291 */ /* 0x000fe2000f8e503f */
[----:B------:R-:W-:Y:S01]  /*1a30*/  UMOV UR9, 0x40000040 ;  /* 0x4000004000097882 */ /* 0x000fe20000000000 */
[----:B------:R-:W-:-:S03]  /*1a40*/  UMOV UR11, 0x40000040 ;  /* 0x40000040000b7882 */ /* 0x000fc60000000000 */
[----:B------:R-:W-:Y:S02]  /*1a50*/  UMOV UR8, UR7 ;  /* 0x0000000700087c82 */ /* 0x000fe40008000000 */
[----:B------:R-:W-:Y:S02]  /*1a60*/  UMOV UR10, UR12 ;  /* 0x0000000c000a7c82 */ /* 0x000fe40008000000 */
        /* <DEDUP_REMOVED lines=44> */
[----:B------:R-:W-:Y:S01]  /*1d30*/  BPT.TRAP 0x1 ;  /* 0x000000040000795c */ /* 0x000fe20000300000 */
.L_x_27:
[----:B------:R-:W-:-:S13]  /*1d40*/  ISETP.NE.AND P1, PT, R156, RZ, PT ;  /* 0x000000ff9c00720c */ /* 0x000fda0003f25270 */
[----:B01----:R-:W-:-:S04]  /*1d50*/  @P1 IMAD R4, R3, 0x8, R6 ;  /* 0x0000000803041824 */ /* 0x003fc800078e0206 */
[----:B------:R-:W-:-:S05]  /*1d60*/  @P1 VIADD R5, R4, 0x20 ;  /* 0x0000002004051836 */ /* 0x000fca0000000000 */
[----:B------:R-:W-:-:S04]  /*1d70*/  @P1 PRMT R5, R22, 0x654, R5 ;  /* 0x0000065416051816 */ /* 0x000fc80000000005 */
[----:B------:R0:W-:Y:S01]  /*1d80*/  @P1 SYNCS.ARRIVE.TRANS64.RED.A1T0 RZ, [R5+URZ], RZ ;  /* 0x000000ff05ff19a7 */ /* 0x0001e2000810043f */
[----:B------:R-:W-:-:S13]  /*1d90*/  ISETP.GT.U32.AND P1, PT, R19, 0x1, PT ;  /* 0x000000011300780c */ /* 0x000fda0003f24070 */
[----:B0-----:R-:W-:Y:S05]  /*1da0*/  @P1 BRA `(.L_x_28) ;  /* 0x0000000000041947 */ /* 0x001fea0003800000 */
[----:B------:R-:W-:Y:S01]  /*1db0*/  BPT.TRAP 0x1 ;  /* 0x000000040000795c */ /* 0x000fe20000300000 */
.L_x_28:
[----:B------:R-:W-:Y:S01]  /*1dc0*/  UIADD3 UR6, UR6, 0x1, URZ ;  /* 0x0000000106067890 */ /* 0x000fe2000fffe03f */
[C---:B------:R-:W-:Y:S01]  /*1dd0*/  ISETP.GT.AND P2, PT, R0.reuse, 0x1, PT ;  /* 0x000000010000780c */ /* 0x040fe20003f44270 */
[----:B------:R-:W-:Y:S01]  /*1de0*/  VIADD R3, R3, 0x1 ;  /* 0x0000000103037836 */ /* 0x000fe20000000000 */
[----:B------:R-:W-:Y:S01]  /*1df0*/  IADD3 R0, R0, -0x1, RZ ;  /* 0xffffffff00007810 */ /* 0x000fe20007ffe0ff */
[----:B------:R-:W-:-:S03]  /*1e00*/  UISETP.NE.AND UP0, UPT, UR6, 0x4, UPT ;  /* 0x000000040600788c */ /* 0x000fc6000bf05270 */
[C---:B------:R-:W-:Y:S01]  /*1e10*/  ISETP.NE.AND P1, PT, R3.reuse, 0x4, PT ;  /* 0x000000040300780c */ /* 0x040fe20003f25270 */
[----:B------:R-:W-:Y:S02]  /*1e20*/  USEL UR7, URZ, 0x1, UP0 ;  /* 0x000000013f077887 */ /* 0x000fe40008000000 */
[----:B------:R-:W-:Y:S01]  /*1e30*/  USEL UR6, UR6, URZ, UP0 ;  /* 0x0000003f06067287 */ /* 0x000fe20008000000 */
[----:B------:R-:W-:-:S03]  /*1e40*/  SEL R3, R3, RZ, P1 ;  /* 0x000000ff03037207 */ /* 0x000fc60000800000 */
[----:B------:R-:W-:Y:S01]  /*1e50*/  LOP3.LUT R7, R7, UR7, RZ, 0x3c, !PT ;  /* 0x0000000707077c12 */ /* 0x000fe2000f8e3cff */
[----:B------:R-:W-:Y:S07]  /*1e60*/  @P2 BRA `(.L_x_29) ;  /* 0xfffffff800a82947 */ /* 0x000fee000383ffff */
.L_x_22:
[----:B------:R-:W2:Y:S02]  /*1e70*/  LDC R0, c[0x0][0x28c] ;  /* 0x0000a300ff007b82 */ /* 0x000ea40000000800 */
[----:B--2---:R-:W-:-:S13]  /*1e80*/  ISETP.GE.AND P1, PT, R0, 0x1, PT ;  /* 0x000000010000780c */ /* 0x004fda0003f26270 */
[----:B------:R-:W-:Y:S05]  /*1e90*/  @!P1 BRA `(.L_x_30) ;  /* 0x0000000000409947 */ /* 0x000fea0003800000 */
[----:B------:R-:W-:Y:S05]  /*1ea0*/  @!P0 BRA `(.L_x_31) ;  /* 0x0000000000048947 */ /* 0x000fea0003800000 */
[----:B------:R-:W-:Y:S01]  /*1eb0*/  BPT.TRAP 0x1 ;  /* 0x000000040000795c */ /* 0x000fe20000300000 */
.L_x_31:
[----:B------:R-:W-:Y:S01]  /*1ec0*/  ISETP.NE.AND P0, PT, R156, RZ, PT ;  /* 0x000000ff9c00720c */ /* 0x000fe20003f05270 */
[----:B------:R-:W-:-:S12]  /*1ed0*/  UISETP.LT.AND UP1, UPT, UR40, 0x1, UPT ;  /* 0x000000012800788c */ /* 0x000fd8000bf21270 */
[----:B------:R-:W-:-:S05]  /*1ee0*/  VOTEU.ANY UP0, P0 ;  /* 0x00000000003f7886 */ /* 0x000fca0000000100 */
[----:B------:R-:W-:-:S04]  /*1ef0*/  @UP0 USEL UR4, UR40, 0x1, UP1 ;  /* 0x0000000128040887 */ /* 0x000fc80008800000 */
[----:B------:R-:W-:-:S06]  /*1f00*/  @UP0 UIADD3 UR4, UR39, UR40, -UR4 ;  /* 0x0000002827040290 */ /* 0x000fcc000fffe804 */
[----:B------:R-:W-:-:S04]  /*1f10*/  IMAD.U32 R0, RZ, RZ, UR4 ;  /* 0x00000004ff007e24 */ /* 0x000fc8000f8e00ff */
[----:B------:R-:W-:-:S05]  /*1f20*/  @P0 IMAD.SHL.U32 R0, R0, 0x8, RZ ;  /* 0x0000000800000824 */ /* 0x000fca00078e00ff */
[----:B------:R-:W-:-:S04]  /*1f30*/  @P0 LOP3.LUT R0, R0, 0x18, RZ, 0xc0, !PT ;  /* 0x0000001800000812 */ /* 0x000fc800078ec0ff */
[----:B------:R-:W-:-:S04]  /*1f40*/  @P0 IADD3 R3, R6, 0x20, R0 ;  /* 0x0000002006030810 */ /* 0x000fc80007ffe000 */
[----:B------:R-:W-:-:S04]  /*1f50*/  @P0 PRMT R3, R22, 0x654, R3 ;  /* 0x0000065416030816 */ /* 0x000fc80000000003 */
[----:B------:R2:W-:Y:S01]  /*1f60*/  @P0 SYNCS.ARRIVE.TRANS64.RED.A1T0 RZ, [R3+URZ], RZ ;  /* 0x000000ff03ff09a7 */ /* 0x0005e2000810043f */
[----:B------:R-:W-:-:S13]  /*1f70*/  ISETP.GT.U32.AND P0, PT, R19, 0x1, PT ;  /* 0x000000011300780c */ /* 0x000fda0003f04070 */
[----:B--2---:R-:W-:Y:S05]  /*1f80*/  @P0 BRA `(.L_x_30) ;  /* 0x0000000000040947 */ /* 0x004fea0003800000 */
[----:B------:R-:W-:Y:S01]  /*1f90*/  BPT.TRAP 0x1 ;  /* 0x000000040000795c */ /* 0x000fe20000300000 */
.L_x_30:
[----:B------:R-:W2:Y:S01]  /*1fa0*/  LDC R6, c[0x0][0x288] ;  /* 0x0000a200ff067b82 */ /* 0x000ea20000000800 */
[--C-:B------:R-:W-:Y:S01]  /*1fb0*/  SHF.R.U32.HI R0, RZ, 0x2, R18.reuse ;  /* 0x00000002ff007819 */ /* 0x100fe20000011612 */
[----:B------:R-:W-:Y:S01]  /*1fc0*/  UIADD3 UR39, UR40, UR39, URZ ;  /* 0x0000002728277290 */ /* 0x000fe2000fffe03f */
[----:B01----:R-:W-:Y:S01]  /*1fd0*/  SHF.R.U32.HI R5, RZ, 0x7, R18 ;  /* 0x00000007ff057819 */ /* 0x003fe20000011612 */
[----:B------:R-:W-:Y:S01]  /*1fe0*/  IMAD.SHL.U32 R11, R153, 0x80, RZ ;  /* 0x00000080990b7824 */ /* 0x000fe200078e00ff */
[----:B------:R-:W-:Y:S01]  /*1ff0*/  LOP3.LUT R3, R0, 0x7, RZ, 0xc0, !PT ;  /* 0x0000000700037812 */ /* 0x000fe200078ec0ff */
[----:B------:R-:W-:Y:S01]  /*2000*/  USHF.R.U32.HI UR4, URZ, 0x2, UR39 ;  /* 0x000000023f047899 */ /* 0x000fe20008011627 */
[----:B------:R-:W-:Y:S01]  /*2010*/  LOP3.LUT R4, R18, 0x60, RZ, 0xc0, !PT ;  /* 0x0000006012047812 */ /* 0x000fe200078ec0ff */
[----:B------:R-:W-:Y:S01]  /*2020*/  ULDC UR8, c[0x0][0x284] ;  /* 0x0000a10000087ab9 */ /* 0x000fe20000000800 */
[----:B------:R-:W-:Y:S01]  /*2030*/  LOP3.LUT R0, R5, 0x1, RZ, 0xc0, !PT ;  /* 0x0000000105007812 */ /* 0x000fe200078ec0ff */
[----:B------:R-:W-:Y:S01]  /*2040*/  ULOP3.LUT UR4, UR4, 0x1, URZ, 0xc0, !UPT ;  /* 0x0000000104047892 */ /* 0x000fe2000f8ec03f */
[----:B------:R-:W-:Y:S01]  /*2050*/  SHF.R.U32.HI R8, RZ, 0x1, R4 ;  /* 0x00000001ff087819 */ /* 0x000fe20000011604 */
[----:B------:R-:W-:Y:S01]  /*2060*/  UISETP.GT.U32.AND UP1, UPT, UR39, 0x3, UPT ;  /* 0x000000032700788c */ /* 0x000fe2000bf24070 */
[----:B------:R-:W-:Y:S01]  /*2070*/  SHF.R.S32.HI R15, RZ, 0x1f, R23 ;  /* 0x0000001fff0f7819 */ /* 0x000fe20000011417 */
[----:B------:R-:W-:Y:S01]  /*2080*/  IMAD.SHL.U32 R4, R0, 0x40, RZ ;  /* 0x0000004000047824 */ /* 0x000fe200078e00ff */
[----:B------:R-:W-:Y:S01]  /*2090*/  IADD3 R5, RZ, -R8, -R3 ;  /* 0x80000008ff057210 */ /* 0x000fe20007ffe803 */
[----:B------:R-:W-:Y:S01]  /*20a0*/  UISETP.NE.U32.AND UP0, UPT, UR4, 0x1, UPT ;  /* 0x000000010400788c */ /* 0x000fe2000bf05070 */
[----:B------:R-:W-:-:S02]  /*20b0*/  ULDC.64 UR6, c[0x0][0x5d0] ;  /* 0x0001740000067ab9 */ /* 0x000fc40000000a00 */
[----:B------:R-:W-:Y:S01]  /*20c0*/  LOP3.LUT R165, R4, 0x40, R3, 0xe2, !PT ;  /* 0x0000004004a57812 */ /* 0x000fe200078ee203 */
[----:B------:R-:W-:Y:S01]  /*20d0*/  IMAD R157, R0, -0x40, R5 ;  /* 0xffffffc0009d7824 */ /* 0x000fe200078e0205 */
[----:B------:R-:W-:Y:S01]  /*20e0*/  LOP3.LUT R3, R18, 0x3, RZ, 0xc0, !PT ;  /* 0x0000000312037812 */ /* 0x000fe200078ec0ff */
[----:B------:R-:W-:Y:S01]  /*20f0*/  IMAD.SHL.U32 R0, R152, 0x100, RZ ;  /* 0x0000010098007824 */ /* 0x000fe200078e00ff */
[----:B------:R-:W-:Y:S01]  /*2100*/  UISETP.LT.U32.AND UP1, UPT, UR40, 0x4, UP1 ;  /* 0x000000042800788c */ /* 0x000fe20008f21070 */
[----:B--2---:R-:W-:Y:S01]  /*2110*/  ISETP.GE.AND P0, PT, R11, R6, PT ;  /* 0x000000060b00720c */ /* 0x004fe20003f06270 */
[----:B------:R-:W-:Y:S01]  /*2120*/  UISETP.GT.U32.AND UP0, UPT, UR40, 0x3, !UP0 ;  /* 0x000000032800788c */ /* 0x000fe2000c704070 */
[----:B------:R-:W-:Y:S01]  /*2130*/  IMAD R10, R3, -0x2, R6 ;  /* 0xfffffffe030a7824 */ /* 0x000fe200078e0206 */
[----:B------:R-:W-:Y:S01]  /*2140*/  USEL UR5, URZ, 0x1, !UP1 ;  /* 0x000000013f057887 */ /* 0x000fe2000c800000 */
[----:B------:R-:W-:Y:S01]  /*2150*/  IMAD.SHL.U32 R6, R18, 0x2, RZ ;  /* 0x0000000212067824 */ /* 0x000fe200078e00ff */
[----:B------:R-:W-:Y:S01]  /*2160*/  ISETP.GE.OR P0, PT, R0, UR8, P0 ;  /* 0x0000000800007c0c */ /* 0x000fe20008706670 */
[----:B------:R-:W-:Y:S01]  /*2170*/  IMAD R4, R15, UR6, RZ ;  /* 0x000000060f047c24 */ /* 0x000fe2000f8e02ff */
[----:B------:R-:W-:Y:S01]  /*2180*/  USEL UR4, URZ, 0x1, !UP0 ;  /* 0x000000013f047887 */ /* 0x000fe2000c000000 */
[----:B------:R-:W-:Y:S01]  /*2190*/  IMAD.WIDE R152, R152, 0x100, RZ ;  /* 0x0000010098987825 */ /* 0x000fe200078e02ff */
[----:B------:R-:W-:Y:S01]  /*21a0*/  LOP3.LUT R6, R11, 0x6, R6, 0xf8, !PT ;  /* 0x000000060b067812 */ /* 0x000fe200078ef806 */
[----:B------:R-:W-:Y:S01]  /*21b0*/  ULOP3.LUT UR39, UR39, 0x3, URZ, 0xc0, !UPT ;  /* 0x0000000327277892 */ /* 0x000fe2000f8ec03f */
[----:B------:R-:W-:Y:S01]  /*21c0*/  IADD3 R157, -R0, UR8, R157 ;  /* 0x00000008009d7c10 */ /* 0x000fe2000fffe19d */
[----:B------:R-:W-:Y:S01]  /*21d0*/  IMAD R9, R23, UR7, R4 ;  /* 0x0000000717097c24 */ /* 0x000fe2000f8e0204 */
[----:B------:R-:W-:Y:S01]  /*21e0*/  SHF.R.S32.HI R7, RZ, 0x1f, R6 ;  /* 0x0000001fff077819 */ /* 0x000fe20000011406 */
[----:B------:R-:W-:Y:S01]  /*21f0*/  ULOP3.LUT UR38, UR4, UR38, UR5, 0x96, !UPT ;  /* 0x0000002604267292 */ /* 0x000fe2000f8e9605 */
[----:B------:R-:W-:Y:S01]  /*2200*/  LOP3.LUT R165, R152, R165, R8, 0xfe, !PT ;  /* 0x000000a598a57212 */ /* 0x000fe200078efe08 */
[----:B------:R-:W-:-:S02]  /*2210*/  IMAD.IADD R0, R10, 0x1, -R11 ;  /* 0x000000010a007824 */ /* 0x000fc400078e0a0b */
[----:B------:R-:W-:-:S04]  /*2220*/  IMAD.WIDE.U32 R4, R23, UR6, R6 ;  /* 0x0000000617047c25 */ /* 0x000fc8000f8e0006 */
[----:B------:R-:W-:Y:S02]  /*2230*/  IMAD.IADD R9, R5, 0x1, R9 ;  /* 0x0000000105097824 */ /* 0x000fe400078e0209 */
[----:B------:R-:W-:Y:S02]  /*2240*/  IMAD.MOV.U32 R3, RZ, RZ, -0x1 ;  /* 0xffffffffff037424 */ /* 0x000fe400078e00ff */
[----:B------:R-:W-:Y:S01]  /*2250*/  IMAD.MOV.U32 R8, RZ, RZ, R4 ;  /* 0x000000ffff087224 */ /* 0x000fe200078e0004 */
[----:B------:R-:W-:Y:S06]  /*2260*/  @P0 BRA `(.L_x_32) ;  /* 0x0000008400700947 */ /* 0x000fec0003800000 */
[----:B------:R-:W0:Y:S01]  /*2270*/  LDC.64 R4, c[0x0][0x5c8] ;  /* 0x00017200ff047b82 */ /* 0x000e220000000a00 */
[----:B-----5:R-:W-:Y:S01]  /*2280*/  FSETP.NEU.AND P1, PT, R155, RZ, PT ;  /* 0x000000ff9b00720b */ /* 0x020fe20003f2d000 */
[----:B------:R-:W-:Y:S01]  /*2290*/  BSSY B0, `(.L_x_32) ;  /* 0x0000859000007945 */ /* 0x000fe20003800000 */
[----:B------:R-:W-:-:S04]  /*22a0*/  ISETP.GT.AND P2, PT, R157, RZ, PT ;  /* 0x000000ff9d00720c */ /* 0x000fc80003f44270 */
[----:B------:R-:W-:Y:S01]  /*22b0*/  ISETP.GT.AND P0, PT, R0, RZ, P2 ;  /* 0x000000ff0000720c */ /* 0x000fe20001704270 */
[-C--:B0-----:R-:W-:Y:S02]  /*22c0*/  IMAD R10, R153, R4.reuse, RZ ;  /* 0x00000004990a7224 */ /* 0x081fe400078e02ff */
[----:B------:R-:W-:-:S04]  /*22d0*/  IMAD.WIDE.U32 R166, R165, R4, R8 ;  /* 0x00000004a5a67225 */ /* 0x000fc800078e0008 */
[----:B------:R-:W-:-:S04]  /*22e0*/  IMAD R9, R165, R5, R10 ;  /* 0x00000005a5097224 */ /* 0x000fc800078e020a */
[----:B------:R-:W-:Y:S01]  /*22f0*/  IMAD.IADD R171, R167, 0x1, R9 ;  /* 0x00000001a7ab7824 */ /* 0x000fe200078e0209 */
[----:B------:R-:W-:Y:S06]  /*2300*/  @!P1 BRA `(.L_x_33) ;  /* 0x0000006000209947 */ /* 0x000fec0003800000 */
[----:B------:R-:W0:Y:S01]  /*2310*/  LDC.64 R10, c[0x0][0x5b8] ;  /* 0x00016e00ff0a7b82 */ /* 0x000e220000000a00 */
[----:B------:R-:W-:-:S07]  /*2320*/  ULDC.64 UR4, c[0x0][0x5c0] ;  /* 0x0001700000047ab9 */ /* 0x000fce0000000a00 */
[----:B------:R-:W1:Y:S08]  /*2330*/  LDC.64 R12, c[0x0][0x5b0] ;  /* 0x00016c00ff0c7b82 */ /* 0x000e700000000a00 */
[----:B------:R-:W2:Y:S01]  /*2340*/  LDC.64 R8, c[0x0][0x5a8] ;  /* 0x00016a00ff087b82 */ /* 0x000ea20000000a00 */
[----:B0-----:R-:W-:-:S04]  /*2350*/  IMAD R14, R15, R10, RZ ;  /* 0x0000000a0f0e7224 */ /* 0x001fc800078e02ff */
[C---:B------:R-:W-:Y:S02]  /*2360*/  IMAD R11, R23.reuse, R11, R14 ;  /* 0x0000000b170b7224 */ /* 0x040fe400078e020e */
[----:B------:R-:W-:-:S04]  /*2370*/  IMAD.WIDE.U32 R14, R23, R10, R6 ;  /* 0x0000000a170e7225 */ /* 0x000fc800078e0006 */
[----:B-1----:R-:W-:Y:S01]  /*2380*/  IMAD R20, R153, R12, RZ ;  /* 0x0000000c99147224 */ /* 0x002fe200078e02ff */
[----:B------:R-:W-:-:S03]  /*2390*/  IADD3 R21, R15, R11, RZ ;  /* 0x0000000b0f157210 */ /* 0x000fc60007ffe0ff */
[----:B------:R-:W-:Y:S02]  /*23a0*/  IMAD R169, R165, R13, R20 ;  /* 0x0000000da5a97224 */ /* 0x000fe400078e0214 */
[----:B------:R-:W-:-:S04]  /*23b0*/  IMAD.MOV.U32 R20, RZ, RZ, R14 ;  /* 0x000000ffff147224 */ /* 0x000fc800078e000e */
[----:B------:R-:W-:-:S04]  /*23c0*/  IMAD.WIDE.U32 R158, R165, R12, R20 ;  /* 0x0000000ca59e7225 */ /* 0x000fc800078e0014 */
[----:B------:R-:W-:Y:S01]  /*23d0*/  IMAD.IADD R159, R159, 0x1, R169 ;  /* 0x000000019f9f7824 */ /* 0x000fe200078e02a9 */
[----:B--2---:R-:W-:-:S04]  /*23e0*/  LEA R160, P1, R158, R8, 0x1 ;  /* 0x000000089ea07211 */ /* 0x004fc800078208ff */
[----:B------:R-:W-:-:S05]  /*23f0*/  LEA.HI.X R161, R158, R9, R159, 0x1, P1 ;  /* 0x000000099ea17211 */ /* 0x000fca00008f0c9f */
[----:B------:R-:W2:Y:S01]  /*2400*/  @P0 LDG.E.LTC128B.U16 R167, desc[UR36][R160.64] ;  /* 0x00000024a0a70981 */ /* 0x000ea2000c1e1520 */
[----:B------:R-:W-:Y:S01]  /*2410*/  IMAD.WIDE.U32 R162, R165, R12, R6 ;  /* 0x0000000ca5a27225 */ /* 0x000fe200078e0006 */
[----:B------:R-:W-:Y:S01]  /*2420*/  ISETP.GT.AND P3, PT, R0, 0x1, P2 ;  /* 0x000000010000780c */ /* 0x000fe20001764270 */
[----:B------:R-:W-:Y:S02]  /*2430*/  BSSY B1, `(.L_x_34) ;  /* 0x0000013000017945 */ /* 0x000fe40003800000 */
[----:B------:R-:W-:Y:S02]  /*2440*/  IMAD.IADD R163, R169, 0x1, R163 ;  /* 0x00000001a9a37824 */ /* 0x000fe400078e02a3 */
[----:B------:R-:W-:-:S04]  /*2450*/  IMAD.WIDE.U32 R162, R23, R10, R162 ;  /* 0x0000000a17a27225 */ /* 0x000fc800078e00a2 */
[----:B--2---:R-:W-:-:S04]  /*2460*/  IMAD.U32 R158, R167, 0x10000, RZ ;  /* 0x00010000a79e7824 */ /* 0x004fc800078e00ff */
[----:B------:R-:W-:Y:S01]  /*2470*/  FMUL R159, R158, R155 ;  /* 0x0000009b9e9f7220 */ /* 0x000fe20000400000 */
[----:B------:R-:W-:-:S03]  /*2480*/  LEA R158, P1, R166, UR4, 0x1 ;  /* 0x00000004a69e7c11 */ /* 0x000fc6000f8208ff */
[----:B------:R-:W-:Y:S01]  /*2490*/  FFMA R159, R88, R154, R159 ;  /* 0x0000009a589f7223 */ /* 0x000fe2000000009f */
[----:B------:R-:W-:-:S04]  /*24a0*/  IMAD.IADD R88, R11, 0x1, R163 ;  /* 0x000000010b587824 */ /* 0x000fc800078e02a3 */
[----:B------:R-:W-:Y:S02]  /*24b0*/  F2FP.BF16.F32.PACK_AB R161, RZ, R159 ;  /* 0x0000009fffa1723e */ /* 0x000fe400000010ff */
[----:B------:R-:W-:Y:S02]  /*24c0*/  LEA.HI.X R159, R166, UR5, R171, 0x1, P1 ;  /* 0x00000005a69f7c11 */ /* 0x000fe400088f0cab */
[----:B------:R-:W-:Y:S02]  /*24d0*/  PRMT R163, R161, 0x7610, R163 ;  /* 0x00007610a1a37816 */ /* 0x000fe400000000a3 */
[----:B------:R-:W-:-:S03]  /*24e0*/  LEA R160, P1, R162, R8, 0x1 ;  /* 0x00000008a2a07211 */ /* 0x000fc600078208ff */
[----:B------:R0:W-:Y:S01]  /*24f0*/  @P0 STG.E.U16 desc[UR36][R158.64], R163 ;  /* 0x000000a39e000986 */ /* 0x0001e2000c101524 */
[--C-:B------:R-:W-:Y:S01]  /*2500*/  LEA.HI.X R161, R162, R9, R88.reuse, 0x1, P1 ;  /* 0x00000009a2a17211 */ /* 0x100fe200008f0c58 */
[C---:B------:R-:W-:Y:S01]  /*2510*/  IMAD.SHL.U32 R162, R12.reuse, 0x8, RZ ;  /* 0x000000080ca27824 */ /* 0x040fe200078e00ff */
[----:B------:R-:W-:Y:S02]  /*2520*/  PRMT R88, R167, 0x7610, R88 ;  /* 0x00007610a7587816 */ /* 0x000fe40000000058 */
[----:B0-----:R-:W-:Y:S01]  /*2530*/  SHF.L.U64.HI R163, R12, 0x3, R13 ;  /* 0x000000030ca37819 */ /* 0x001fe2000001020d */
[----:B------:R-:W-:Y:S06]  /*2540*/  @!P3 BRA `(.L_x_35) ;  /* 0x000000000004b947 */ /* 0x000fec0003800000 */
[----:B------:R0:W5:Y:S02]  /*2550*/  LDG.E.LTC128B.U16 R88, desc[UR36][R160.64+0x2] ;  /* 0x00000224a0587981 */ /* 0x000164000c1e1520 */
.L_x_35:
[----:B------:R-:W-:Y:S05]  /*2560*/  BSYNC B1 ;  /* 0x0000000000017941 */ /* 0x000fea0003800000 */
.L_x_34:
[----:B-----5:R-:W-:Y:S01]  /*2570*/  IMAD.U32 R168, R88, 0x10000, RZ ;  /* 0x0001000058a87824 */ /* 0x020fe200078e00ff */
[----:B------:R-:W-:Y:S01]  /*2580*/  ISETP.GT.AND P0, PT, R157, 0x8, PT ;  /* 0x000000089d00780c */ /* 0x000fe20003f04270 */
[----:B------:R-:W-:-:S04]  /*2590*/  IMAD.WIDE.U32 R166, R165, R12, R162 ;  /* 0x0000000ca5a67225 */ /* 0x000fc800078e00a2 */
[----:B------:R-:W-:Y:S01]  /*25a0*/  FMUL R168, R168, R155 ;  /* 0x0000009ba8a87220 */ /* 0x000fe20000400000 */
[----:B------:R-:W-:Y:S01]  /*25b0*/  ISETP.GT.AND P1, PT, R0, RZ, P0 ;  /* 0x000000ff0000720c */ /* 0x000fe20000724270 */
[----:B------:R-:W-:Y:S02]  /*25c0*/  IMAD.IADD R169, R169, 0x1, R167 ;  /* 0x00000001a9a97824 */ /* 0x000fe400078e02a7 */
[----:B------:R-:W-:Y:S01]  /*25d0*/  FFMA R168, R89, R154, R168 ;  /* 0x0000009a59a87223 */ /* 0x000fe200000000a8 */
[----:B------:R-:W-:-:S04]  /*25e0*/  IADD3 R89, P4, R14, R166, RZ ;  /* 0x000000a60e597210 */ /* 0x000fc80007f9e0ff */
[----:B------:R-:W-:Y:S01]  /*25f0*/  F2FP.BF16.F32.PACK_AB R168, RZ, R168 ;  /* 0x000000a8ffa8723e */ /* 0x000fe200000010ff */
[----:B------:R-:W-:Y:S01]  /*2600*/  IMAD.X R172, R169, 0x1, R21, P4 ;  /* 0x00000001a9ac7824 */ /* 0x000fe200020e0615 */
[C---:B------:R-:W-:Y:S02]  /*2610*/  LEA R170, P4, R89.reuse, R8, 0x1 ;  /* 0x0000000859aa7211 */ /* 0x040fe400078808ff */
[----:B------:R-:W-:Y:S02]  /*2620*/  PRMT R167, R168, 0x7610, R167 ;  /* 0x00007610a8a77816 */ /* 0x000fe400000000a7 */
[----:B------:R-:W-:Y:S02]  /*2630*/  PRMT R168, R88, 0x7610, R168 ;  /* 0x0000761058a87816 */ /* 0x000fe400000000a8 */
[----:B------:R-:W-:Y:S01]  /*2640*/  LEA.HI.X R171, R89, R9, R172, 0x1, P4 ;  /* 0x0000000959ab7211 */ /* 0x000fe200020f0cac */
[----:B------:R1:W-:Y:S04]  /*2650*/  @P3 STG.E.U16 desc[UR36][R158.64+0x2], R167 ;  /* 0x000002a79e003986 */ /* 0x0003e8000c101524 */
[----:B------:R2:W3:Y:S01]  /*2660*/  @P1 LDG.E.LTC128B.U16 R168, desc[UR36][R170.64] ;  /* 0x00000024aaa81981 */ /* 0x0004e2000c1e1520 */
[----:B------:R-:W-:Y:S01]  /*2670*/  IADD3 R166, P3, R6, R166, RZ ;  /* 0x000000a606a67210 */ /* 0x000fe20007f7e0ff */
[----:B------:R-:W-:Y:S04]  /*2680*/  BSSY B1, `(.L_x_36) ;  /* 0x0000012000017945 */ /* 0x000fe80003800000 */
[----:B-1----:R-:W-:Y:S01]  /*2690*/  IMAD.X R167, R7, 0x1, R169, P3 ;  /* 0x0000000107a77824 */ /* 0x002fe200018e06a9 */
[----:B------:R-:W-:Y:S01]  /*26a0*/  SHF.L.U32 R169, R4, 0x4, RZ ;  /* 0x0000000404a97819 */ /* 0x000fe200000006ff */
[----:B------:R-:W-:-:S03]  /*26b0*/  IMAD.WIDE.U32 R166, R23, R10, R166 ;  /* 0x0000000a17a67225 */ /* 0x000fc600078e00a6 */
[----:B--2---:R-:W-:Y:S01]  /*26c0*/  IADD3 R170, P3, R169, R158, RZ ;  /* 0x0000009ea9aa7210 */ /* 0x004fe20007f7e0ff */
[----:B------:R-:W-:Y:S01]  /*26d0*/  IMAD.IADD R172, R11, 0x1, R167 ;  /* 0x000000010bac7824 */ /* 0x000fe200078e02a7 */
[----:B------:R-:W-:-:S05]  /*26e0*/  SHF.L.U64.HI R167, R4, 0x4, R5 ;  /* 0x0000000404a77819 */ /* 0x000fca0000010205 */
[----:B------:R-:W-:Y:S02]  /*26f0*/  IMAD.X R171, R167, 0x1, R159, P3 ;  /* 0x00000001a7ab7824 */ /* 0x000fe400018e069f */
[----:B---3--:R-:W-:-:S04]  /*2700*/  IMAD.U32 R88, R168, 0x10000, RZ ;  /* 0x00010000a8587824 */ /* 0x008fc800078e00ff */
[----:B------:R-:W-:Y:S01]  /*2710*/  FMUL R89, R88, R155 ;  /* 0x0000009b58597220 */ /* 0x000fe20000400000 */
[----:B------:R-:W-:-:S03]  /*2720*/  LEA R88, P4, R166, R8, 0x1 ;  /* 0x00000008a6587211 */ /* 0x000fc600078808ff */
[----:B------:R-:W-:Y:S01]  /*2730*/  FFMA R90, R90, R154, R89 ;  /* 0x0000009a5a5a7223 */ /* 0x000fe20000000059 */
[----:B------:R-:W-:Y:S02]  /*2740*/  LEA.HI.X R89, R166, R9, R172, 0x1, P4 ;  /* 0x00000009a6597211 */ /* 0x000fe400020f0cac */
[----:B------:R-:W-:Y:S02]  /*2750*/  ISETP.GT.AND P4, PT, R0, 0x1, P0 ;  /* 0x000000010000780c */ /* 0x000fe40000784270 */
[----:B------:R-:W-:-:S05]  /*2760*/  F2FP.BF16.F32.PACK_AB R90, RZ, R90 ;  /* 0x0000005aff5a723e */ /* 0x000fca00000010ff */
[----:B------:R1:W-:Y:S06]  /*2770*/  @P1 STG.E.U16 desc[UR36][R170.64], R90 ;  /* 0x0000005aaa001986 */ /* 0x0003ec000c101524 */
[----:B------:R-:W-:Y:S05]  /*2780*/  @!P4 BRA `(.L_x_37) ;  /* 0x000000000004c947 */ /* 0x000fea0003800000 */
[----:B------:R2:W5:Y:S02]  /*2790*/  LDG.E.LTC128B.U16 R168, desc[UR36][R88.64+0x2] ;  /* 0x0000022458a87981 */ /* 0x000564000c1e1520 */
.L_x_37:
[----:B------:R-:W-:Y:S05]  /*27a0*/  BSYNC B1 ;  /* 0x0000000000017941 */ /* 0x000fea0003800000 */
.L_x_36:
[----:B-1---5:R-:W-:Y:S01]  /*27b0*/  IMAD.U32 R90, R168, 0x10000, RZ ;  /* 0x00010000a85a7824 */ /* 0x022fe200078e00ff */
[----:B------:R-:W-:Y:S01]  /*27c0*/  ISETP.GT.AND P1, PT, R0, 0x8, P2 ;  /* 0x000000080000780c */ /* 0x000fe20001724270 */
[----:B------:R-:W-:Y:S02]  /*27d0*/  BSSY B1, `(.L_x_38) ;  /* 0x000000a000017945 */ /* 0x000fe40003800000 */
[----:B------:R-:W-:-:S04]  /*27e0*/  FMUL R90, R90, R155 ;  /* 0x0000009b5a5a7220 */ /* 0x000fc80000400000 */
[----:B------:R-:W-:Y:S01]  /*27f0*/  FFMA R90, R91, R154, R90 ;  /* 0x0000009a5b5a7223 */ /* 0x000fe2000000005a */
[----:B------:R-:W-:-:S04]  /*2800*/  @P4 IMAD.MOV.U32 R91, RZ, RZ, R171 ;  /* 0x000000ffff5b4224 */ /* 0x000fc800078e00ab */
[----:B------:R-:W-:-:S04]  /*2810*/  F2FP.BF16.F32.PACK_AB R90, RZ, R90 ;  /* 0x0000005aff5a723e */ /* 0x000fc800000010ff */
[----:B------:R-:W-:Y:S01]  /*2820*/  PRMT R166, R90, 0x7610, R166 ;  /* 0x000076105aa67816 */ /* 0x000fe200000000a6 */
[----:B------:R-:W-:-:S05]  /*2830*/  @P4 IMAD.MOV.U32 R90, RZ, RZ, R170 ;  /* 0x000000ffff5a4224 */ /* 0x000fca00078e00aa */
[----:B------:R1:W-:Y:S01]  /*2840*/  @P4 STG.E.U16 desc[UR36][R90.64+0x2], R166 ;  /* 0x000002a65a004986 */ /* 0x0003e2000c101524 */
[----:B------:R-:W-:Y:S05]  /*2850*/  @!P1 BRA `(.L_x_39) ;  /* 0x0000000000049947 */ /* 0x000fea0003800000 */
[----:B------:R3:W5:Y:S02]  /*2860*/  LDG.E.LTC128B.U16 R168, desc[UR36][R160.64+0x10] ;  /* 0x00001024a0a87981 */ /* 0x000764000c1e1520 */
.L_x_39:
[----:B------:R-:W-:Y:S05]  /*2870*/  BSYNC B1 ;  /* 0x0000000000017941 */ /* 0x000fea0003800000 */
.L_x_38:
[----:B-1---5:R-:W-:Y:S01]  /*2880*/  IMAD.U32 R90, R168, 0x10000, RZ ;  /* 0x00010000a85a7824 */ /* 0x022fe200078e00ff */
[----:B------:R-:W-:Y:S01]  /*2890*/  ISETP.GT.AND P3, PT, R0, 0x9, P2 ;  /* 0x000000090000780c */ /* 0x000fe20001764270 */
[----:B------:R-:W-:Y:S02]  /*28a0*/  BSSY B1, `(.L_x_40) ;  /* 0x000000a000017945 */ /* 0x000fe40003800000 */
[----:B------:R-:W-:Y:S01]  /*28b0*/  FMUL R91, R90, R155 ;  /* 0x0000009b5a5b7220 */ /* 0x000fe20000400000 */
[----:B------:R-:W-:-:S03]  /*28c0*/  @P1 IMAD.MOV.U32 R90, RZ, RZ, R158 ;  /* 0x000000ffff5a1224 */ /* 0x000fc600078e009e */
[----:B------:R-:W-:-:S05]  /*28d0*/  FFMA R91, R92, R154, R91 ;  /* 0x0000009a5c5b7223 */ /* 0x000fca000000005b */
[----:B------:R-:W-:-:S04]  /*28e0*/  F2FP.BF16.F32.PACK_AB R91, RZ, R91 ;  /* 0x0000005bff5b723e */ /* 0x000fc800000010ff */
[----:B------:R-:W-:Y:S01]  /*28f0*/  PRMT R92, R91, 0x7610, R92 ;  /* 0x000076105b5c7816 */ /* 0x000fe2000000005c */
[----:B------:R-:W-:-:S05]  /*2900*/  @P1 IMAD.MOV.U32 R91, RZ, RZ, R159 ;  /* 0x000000ffff5b1224 */ /* 0x000fca00078e009f */
[----:B------:R1:W-:Y:S01]  /*2910*/  @P1 STG.E.U16 desc[UR36][R90.64+0x10], R92 ;  /* 0x0000105c5a001986 */ /* 0x0003e2000c101524 */
[----:B------:R-:W-:Y:S05]  /*2920*/  @!P3 BRA `(.L_x_41) ;  /* 0x000000000004b947 */ /* 0x000fea0003800000 */
[----:B------:R4:W5:Y:S02]  /*2930*/  LDG.E.LTC128B.U16 R168, desc[UR36][R160.64+0x12] ;  /* 0x00001224a0a87981 */ /* 0x000964000c1e1520 */
.L_x_41:
[----:B------:R-:W-:Y:S05]  /*2940*/  BSYNC B1 ;  /* 0x0000000000017941 */ /* 0x000fea0003800000 */
.L_x_40:
[----:B-1---5:R-:W-:Y:S01]  /*2950*/  IMAD.U32 R90, R168, 0x10000, RZ ;  /* 0x00010000a85a7824 */ /* 0x022fe200078e00ff */
[----:B------:R-:W-:Y:S01]  /*2960*/  ISETP.GT.AND P1, PT, R0, 0x8, P0 ;  /* 0x000000080000780c */ /* 0x000fe20000724270 */
[----:B------:R-:W-:Y:S01]  /*2970*/  @P3 IMAD.MOV.U32 R91, RZ, RZ, R159 ;  /* 0x000000ffff5b3224 */ /* 0x000fe200078e009f */
[----:B------:R-:W-:Y:S01]  /*2980*/  BSSY B1, `(.L_x_42) ;  /* 0x0000009000017945 */ /* 0x000fe20003800000 */
[----:B------:R-:W-:-:S04]  /*2990*/  FMUL R90, R90, R155 ;  /* 0x0000009b5a5a7220 */ /* 0x000fc80000400000 */
[----:B------:R-:W-:-:S05]  /*29a0*/  FFMA R90, R93, R154, R90 ;  /* 0x0000009a5d5a7223 */ /* 0x000fca000000005a */
[----:B------:R-:W-:-:S04]  /*29b0*/  F2FP.BF16.F32.PACK_AB R90, RZ, R90 ;  /* 0x0000005aff5a723e */ /* 0x000fc800000010ff */
[----:B------:R-:W-:Y:S01]  /*29c0*/  PRMT R92, R90, 0x7610, R92 ;  /* 0x000076105a5c7816 */ /* 0x000fe2000000005c */
[----:B------:R-:W-:-:S05]  /*29d0*/  @P3 IMAD.MOV.U32 R90, RZ, RZ, R158 ;  /* 0x000000ffff5a3224 */ /* 0x000fca00078e009e */
[----:B------:R1:W-:Y:S01]  /*29e0*/  @P3 STG.E.U16 desc[UR36][R90.64+0x12], R92 ;  /* 0x0000125c5a003986 */ /* 0x0003e2000c101524 */
[----:B------:R-:W-:Y:S05]  /*29f0*/  @!P1 BRA `(.L_x_43) ;  /* 0x0000000000049947 */ /* 0x000fea0003800000 */
[----:B------:R0:W5:Y:S02]  /*2a00*/  LDG.E.LTC128B.U16 R168, desc[UR36][R88.64+0x10] ;  /* 0x0000102458a87981 */ /* 0x000164000c1e1520 */
.L_x_43:
[----:B------:R-:W-:Y:S05]  /*2a10*/  BSYNC B1 ;  /* 0x0000000000017941 */ /* 0x000fea0003800000 */
.L_x_42:
[----:B-1---5:R-:W-:Y:S01]  /*2a20*/  SHF.L.U32 R90, R168, 0x10, RZ ;  /* 0x00000010a85a7819 */ /* 0x022fe200000006ff */
[----:B------:R-:W-:Y:S01]  /*2a30*/  BSSY B1, `(.L_x_44) ;  /* 0x000000b000017945 */ /* 0x000fe20003800000 */
[----:B------:R-:W-:-:S03]  /*2a40*/  ISETP.GT.AND P3, PT, R0, 0x9, P0 ;  /* 0x000000090000780c */ /* 0x000fc60000764270 */
        /* <DEDUP_REMOVED lines=9> */
.L_x_45:
[----:B------:R-:W-:Y:S05]  /*2ae0*/  BSYNC B1 ;  /* 0x0000000000017941 */ /* 0x000fea0003800000 */
.L_x_44:
        /* <DEDUP_REMOVED lines=12> */
.L_x_47:
[----:B------:R-:W-:Y:S05]  /*2bb0*/  BSYNC B1 ;  /* 0x0000000000017941 */ /* 0x000fea0003800000 */
.L_x_46:
        /* <DEDUP_REMOVED lines=12> */
.L_x_49:
[----:B------:R-:W-:Y:S05]  /*2c80*/  BSYNC B1 ;  /* 0x0000000000017941 */ /* 0x000fea0003800000 */
.L_x_48:
        /* <DEDUP_REMOVED lines=12> */
.L_x_51:
[----:B------:R-:W-:Y:S05]  /*2d50*/  BSYNC B1 ;  /* 0x0000000000017941 */ /* 0x000fea0003800000 */
.L_x_50:
        /* <DEDUP_REMOVED lines=12> */
.L_x_53:
[----:B------:R-:W-:Y:S05]  /*2e20*/  BSYNC B1 ;  /* 0x0000000000017941 */ /* 0x000fea0003800000 */
.L_x_52:
        /* <DEDUP_REMOVED lines=12> */
.L_x_55:
[----:B------:R-:W-:Y:S05]  /*2ef0*/  BSYNC B1 ;  /* 0x0000000000017941 */ /* 0x000fea0003800000 */
.L_x_54:
        /* <DEDUP_REMOVED lines=12> */
.L_x_57:
[----:B------:R-:W-:Y:S05]  /*2fc0*/  BSYNC B1 ;  /* 0x0000000000017941 */ /* 0x000fea0003800000 */
.L_x_56:
        /* <DEDUP_REMOVED lines=12> */
.L_x_59:
[----:B------:R-:W-:Y:S05]  /*3090*/  BSYNC B1 ;  /* 0x0000000000017941 */ /* 0x000fea0003800000 */
.L_x_58:
        /* <DEDUP_REMOVED lines=12> */
.L_x_61:
[----:B------:R-:W-:Y:S05]  /*3160*/  BSYNC B1 ;  /* 0x0000000000017941 */ /* 0x000fea0003800000 */
.L_x_60:
        /* <DEDUP_REMOVED lines=12> */
.L_x_63:
[----:B------:R-:W-:Y:S05]  /*3230*/  BSYNC B1 ;  /* 0x0000000000017941 */ /* 0x000fea0003800000 */
.L_x_62:
        /* <DEDUP_REMOVED lines=12> */
.L_x_65:
[----:B------:R-:W-:Y:S05]  /*3300*/  BSYNC B1 ;  /* 0x0000000000017941 */ /* 0x000fea0003800000 */
.L_x_64:
        /* <DEDUP_REMOVED lines=12> */
.L_x_67:
[----:B------:R-:W-:Y:S05]  /*33d0*/  BSYNC B1 ;  /* 0x0000000000017941 */ /* 0x000fea0003800000 */
.L_x_66:
        /* <DEDUP_REMOVED lines=12> */
.L_x_69:
[----:B------:R-:W-:Y:S05]  /*34a0*/  BSYNC B1 ;  /* 0x0000000000017941 */ /* 0x000fea0003800000 */
.L_x_68:
        /* <DEDUP_REMOVED lines=12> */
.L_x_71:
[----:B------:R-:W-:Y:S05]  /*3570*/  BSYNC B1 ;  /* 0x0000000000017941 */ /* 0x000fea0003800000 */
.L_x_70:
        /* <DEDUP_REMOVED lines=12> */
.L_x_73:
[----:B------:R-:W-:Y:S05]  /*3640*/  BSYNC B1 ;  /* 0x0000000000017941 */ /* 0x000fea0003800000 */
.L_x_72:
        /* <DEDUP_REMOVED lines=12> */
.L_x_75:
[----:B------:R-:W-:Y:S05]  /*3710*/  BSYNC B1 ;  /* 0x0000000000017941 */ /* 0x000fea0003800000 */
.L_x_74:
        /* <DEDUP_REMOVED lines=12> */
.L_x_77:
[----:B------:R-:W-:Y:S05]  /*37e0*/  BSYNC B1 ;  /* 0x0000000000017941 */ /* 0x000fea0003800000 */
.L_x_76:
        /* <DEDUP_REMOVED lines=12> */
.L_x_79:
[----:B------:R-:W-:Y:S05]  /*38b0*/  BSYNC B1 ;  /* 0x0000000000017941 */ /* 0x000fea0003800000 */
.L_x_78:
        /* <DEDUP_REMOVED lines=12> */
.L_x_81:
[----:B------:R-:W-:Y:S05]  /*3980*/  BSYNC B1 ;  /* 0x0000000000017941 */ /* 0x000fea0003800000 */
.L_x_80:
        /* <DEDUP_REMOVED lines=12> */
.L_x_83:
[----:B------:R-:W-:Y:S05]  /*3a50*/  BSYNC B1 ;  /* 0x0000000000017941 */ /* 0x000fea0003800000 */
.L_x_82:
        /* <DEDUP_REMOVED lines=12> */
.L_x_85:
[----:B------:R-:W-:Y:S05]  /*3b20*/  BSYNC B1 ;  /* 0x0000000000017941 */ /* 0x000fea0003800000 */
.L_x_84:
        /* <DEDUP_REMOVED lines=12> */
.L_x_87:
[----:B------:R-:W-:Y:S05]  /*3bf0*/  BSYNC B1 ;  /* 0x0000000000017941 */ /* 0x000fea0003800000 */
.L_x_86:
        /* <DEDUP_REMOVED lines=12> */
.L_x_89:
[----:B------:R-:W-:Y:S05]  /*3cc0*/  BSYNC B1 ;  /* 0x0000000000017941 */ /* 0x000fea0003800000 */
.L_x_88:
        /* <DEDUP_REMOVED lines=12> */
.L_x_91:
[----:B------:R-:W-:Y:S05]  /*3d90*/  BSYNC B1 ;  /* 0x0000000000017941 */ /* 0x000fea0003800000 */
.L_x_90:
        /* <DEDUP_REMOVED lines=12> */
.L_x_93:
[----:B------:R-:W-:Y:S05]  /*3e60*/  BSYNC B1 ;  /* 0x0000000000017941 */ /* 0x000fea0003800000 */
.L_x_92:
        /* <DEDUP_REMOVED lines=12> */
.L_x_95:
[----:B------:R-:W-:Y:S05]  /*3f30*/  BSYNC B1 ;  /* 0x0000000000017941 */ /* 0x000fea0003800000 */
.L_x_94:
        /* <DEDUP_REMOVED lines=12> */
.L_x_97:
[----:B------:R-:W-:Y:S05]  /*4000*/  BSYNC B1 ;  /* 0x0000000000017941 */ /* 0x000fea0003800000 */
.L_x_96:
        /* <DEDUP_REMOVED lines=12> */
.L_x_99:
[----:B------:R-:W-:Y:S05]  /*40d0*/  BSYNC B1 ;  /* 0x0000000000017941 */ /* 0x000fea0003800000 */
.L_x_98:
        /* <DEDUP_REMOVED lines=12> */
.L_x_101:
[----:B------:R-:W-:Y:S05]  /*41a0*/  BSYNC B1 ;  /* 0x0000000000017941 */ /* 0x000fea0003800000 */
.L_x_100:
        /* <DEDUP_REMOVED lines=12> */
.L_x_103:
[----:B------:R-:W-:Y:S05]  /*4270*/  BSYNC B1 ;  /* 0x0000000000017941 */ /* 0x000fea0003800000 */
.L_x_102:
        /* <DEDUP_REMOVED lines=12> */
.L_x_105:
[----:B------:R-:W-:Y:S05]  /*4340*/  BSYNC B1 ;  /* 0x0000000000017941 */ /* 0x000fea0003800000 */
.L_x_104:
        /* <DEDUP_REMOVED lines=12> */
.L_x_107:
[----:B------:R-:W-:Y:S05]  /*4410*/  BSYNC B1 ;  /* 0x0000000000017941 */ /* 0x000fea0003800000 */
.L_x_106:
        /* <DEDUP_REMOVED lines=12> */
.L_x_109:
[----:B------:R-:W-:Y:S05]  /*44e0*/  BSYNC B1 ;  /* 0x0000000000017941 */ /* 0x000fea0003800000 */
.L_x_108:
        /* <DEDUP_REMOVED lines=12> */
.L_x_111:
[----:B------:R-:W-:Y:S05]  /*45b0*/  BSYNC B1 ;  /* 0x0000000000017941 */ /* 0x000fea0003800000 */
.L_x_110:
        /* <DEDUP_REMOVED lines=12> */
.L_x_113:
[----:B------:R-:W-:Y:S05]  /*4680*/  BSYNC B1 ;  /* 0x0000000000017941 */ /* 0x000fea0003800000 */
.L_x_112:
        /* <DEDUP_REMOVED lines=12> */
.L_x_115:
[----:B------:R-:W-:Y:S05]  /*4750*/  BSYNC B1 ;  /* 0x0000000000017941 */ /* 0x000fea0003800000 */
.L_x_114:
        /* <DEDUP_REMOVED lines=12> */
.L_x_117:
[----:B------:R-:W-:Y:S05]  /*4820*/  BSYNC B1 ;  /* 0x0000000000017941 */ /* 0x000fea0003800000 */
.L_x_116:
        /* <DEDUP_REMOVED lines=12> */
.L_x_119:
[----:B------:R-:W-:Y:S05]  /*48f0*/  BSYNC B1 ;  /* 0x0000000000017941 */ /* 0x000fea0003800000 */
.L_x_118:
        /* <DEDUP_REMOVED lines=12> */
.L_x_121:
[----:B------:R-:W-:Y:S05]  /*49c0*/  BSYNC B1 ;  /* 0x0000000000017941 */ /* 0x000fea0003800000 */
.L_x_120:
        /* <DEDUP_REMOVED lines=12> */
.L_x_123:
[----:B------:R-:W-:Y:S05]  /*4a90*/  BSYNC B1 ;  /* 0x0000000000017941 */ /* 0x000fea0003800000 */
.L_x_122:
        /* <DEDUP_REMOVED lines=12> */
.L_x_125:
[----:B------:R-:W-:Y:S05]  /*4b60*/  BSYNC B1 ;  /* 0x0000000000017941 */ /* 0x000fea0003800000 */
.L_x_124:
        /* <DEDUP_REMOVED lines=12> */
.L_x_127:
[----:B------:R-:W-:Y:S05]  /*4c30*/  BSYNC B1 ;  /* 0x0000000000017941 */ /* 0x000fea0003800000 */
.L_x_126:
        /* <DEDUP_REMOVED lines=12> */
.L_x_129:
[----:B------:R-:W-:Y:S05]  /*4d00*/  BSYNC B1 ;  /* 0x0000000000017941 */ /* 0x000fea0003800000 */
.L_x_128:
        /* <DEDUP_REMOVED lines=12> */
.L_x_131:
[----:B------:R-:W-:Y:S05]  /*4dd0*/  BSYNC B1 ;  /* 0x0000000000017941 */ /* 0x000fea0003800000 */
.L_x_130:
        /* <DEDUP_REMOVED lines=12> */
.L_x_133:
[----:B------:R-:W-:Y:S05]  /*4ea0*/  BSYNC B1 ;  /* 0x0000000000017941 */ /* 0x000fea0003800000 */
.L_x_132:
        /* <DEDUP_REMOVED lines=12> */
.L_x_135:
[----:B------:R-:W-:Y:S05]  /*4f70*/  BSYNC B1 ;  /* 0x0000000000017941 */ /* 0x000fea0003800000 */
.L_x_134:
        /* <DEDUP_REMOVED lines=12> */
.L_x_137:
[----:B------:R-:W-:Y:S05]  /*5040*/  BSYNC B1 ;  /* 0x0000000000017941 */ /* 0x000fea0003800000 */
.L_x_136:
        /* <DEDUP_REMOVED lines=12> */
.L_x_139:
[----:B------:R-:W-:Y:S05]  /*5110*/  BSYNC B1 ;  /* 0x0000000000017941 */ /* 0x000fea0003800000 */
.L_x_138:
        /* <DEDUP_REMOVED lines=12> */
.L_x_141:
[----:B------:R-:W-:Y:S05]  /*51e0*/  BSYNC B1 ;  /* 0x0000000000017941 */ /* 0x000fea0003800000 */
.L_x_140:
        /* <DEDUP_REMOVED lines=12> */
.L_x_143:
[----:B------:R-:W-:Y:S05]  /*52b0*/  BSYNC B1 ;  /* 0x0000000000017941 */ /* 0x000fea0003800000 */
.L_x_142:
        /* <DEDUP_REMOVED lines=12> */
.L_x_145:
[----:B------:R-:W-:Y:S05]  /*5380*/  BSYNC B1 ;  /* 0x0000000000017941 */ /* 0x000fea0003800000 */
.L_x_144:
        /* <DEDUP_REMOVED lines=12> */
.L_x_147:
[----:B------:R-:W-:Y:S05]  /*5450*/  BSYNC B1 ;  /* 0x0000000000017941 */ /* 0x000fea0003800000 */
.L_x_146:
        /* <DEDUP_REMOVED lines=12> */
.L_x_149:
[----:B------:R-:W-:Y:S05]  /*5520*/  BSYNC B1 ;  /* 0x0000000000017941 */ /* 0x000fea0003800000 */
.L_x_148:
        /* <DEDUP_REMOVED lines=12> */
.L_x_151:
[----:B------:R-:W-:Y:S05]  /*55f0*/  BSYNC B1 ;  /* 0x0000000000017941 */ /* 0x000fea0003800000 */
.L_x_150:
        /* <DEDUP_REMOVED lines=12> */
.L_x_153:
[----:B------:R-:W-:Y:S05]  /*56c0*/  BSYNC B1 ;  /* 0x0000000000017941 */ /* 0x000fea0003800000 */
.L_x_152:
        /* <DEDUP_REMOVED lines=12> */
.L_x_155:
[----:B------:R-:W-:Y:S05]  /*5790*/  BSYNC B1 ;  /* 0x0000000000017941 */ /* 0x000fea0003800000 */
.L_x_154:
[----:B-1---5:R-:W-:Y:S01]  /*57a0*/  SHF.L.U32 R90, R168, 0x10, RZ ;  /* 0x00000010a85a7819 */ /* 0x022fe200000006ff */
[----:B------:R-:W-:Y:S01]  /*57b0*/  BSSY B1, `(.L_x_156) ;  /* 0x000000d000017945 */ /* 0x000fe20003800000 */
[----:B------:R-:W-:Y:S02]  /*57c0*/  ISETP.GT.AND P1, PT, R0, 0x79, P0 ;  /* 0x000000790000780c */ /* 0x000fe40000724270 */
[----:B------:R-:W-:Y:S01]  /*57d0*/  IADD3 R165, P0, R165, 0x80, RZ ;  /* 0x00000080a5a57810 */ /* 0x000fe20007f1e0ff */
[----:B------:R-:W-:Y:S01]  /*57e0*/  FMUL R91, R90, R155 ;  /* 0x0000009b5a5b7220 */ /* 0x000fe20000400000 */
[----:B------:R-:W-:-:S03]  /*57f0*/  @P3 IMAD.MOV.U32 R90, RZ, RZ, R170 ;  /* 0x000000ffff5a3224 */ /* 0x000fc600078e00aa */
[----:B------:R-:W-:Y:S01]  /*5800*/  FFMA R91, R150, R154, R91 ;  /* 0x0000009a965b7223 */ /* 0x000fe2000000005b */
[----:B------:R-:W-:-:S04]  /*5810*/  IMAD.X R153, RZ, RZ, R153, P0 ;  /* 0x000000ffff997224 */ /* 0x000fc800000e0699 */
[----:B------:R-:W-:-:S04]  /*5820*/  F2FP.BF16.F32.PACK_AB R91, RZ, R91 ;  /* 0x0000005bff5b723e */ /* 0x000fc800000010ff */
[----:B------:R-:W-:Y:S01]  /*5830*/  PRMT R92, R91, 0x7610, R92 ;  /* 0x000076105b5c7816 */ /* 0x000fe2000000005c */
[----:B------:R-:W-:-:S05]  /*5840*/  @P3 IMAD.MOV.U32 R91, RZ, RZ, R171 ;  /* 0x000000ffff5b3224 */ /* 0x000fca00078e00ab */
[----:B------:R1:W-:Y:S01]  /*5850*/  @P3 STG.E.U16 desc[UR36][R90.64+0xf0], R92 ;  /* 0x0000f05c5a003986 */ /* 0x0003e2000c101524 */
[----:B------:R-:W-:Y:S05]  /*5860*/  @!P1 BRA `(.L_x_157) ;  /* 0x0000000000049947 */ /* 0x000fea0003800000 */
[----:B------:R0:W5:Y:S02]  /*5870*/  LDG.E.LTC128B.U16 R168, desc[UR36][R88.64+0xf2] ;  /* 0x0000f22458a87981 */ /* 0x000164000c1e1520 */
.L_x_157:
[----:B------:R-:W-:Y:S05]  /*5880*/  BSYNC B1 ;  /* 0x0000000000017941 */ /* 0x000fea0003800000 */
.L_x_156:
[----:B0-2--5:R-:W-:Y:S01]  /*5890*/  IMAD.U32 R88, R168, 0x10000, RZ ;  /* 0x00010000a8587824 */ /* 0x025fe200078e00ff */
[----:B------:R-:W-:Y:S01]  /*58a0*/  ISETP.GT.AND P0, PT, R157, 0x80, PT ;  /* 0x000000809d00780c */ /* 0x000fe20003f04270 */
[-C--:B-1----:R-:W-:Y:S02]  /*58b0*/  IMAD R92, R153, R12.reuse, RZ ;  /* 0x0000000c995c7224 */ /* 0x082fe400078e02ff */
[----:B------:R-:W-:Y:S01]  /*58c0*/  FMUL R90, R88, R155 ;  /* 0x0000009b585a7220 */ /* 0x000fe20000400000 */
[----:B------:R-:W-:Y:S01]  /*58d0*/  IMAD.WIDE.U32 R88, R165, R12, R20 ;  /* 0x0000000ca5587225 */ /* 0x000fe200078e0014 */
[----:B------:R-:W-:-:S03]  /*58e0*/  ISETP.GT.AND P2, PT, R0, RZ, P0 ;  /* 0x000000ff0000720c */ /* 0x000fc60000744270 */
[----:B------:R-:W-:Y:S01]  /*58f0*/  FFMA R151, R151, R154, R90 ;  /* 0x0000009a97977223 */ /* 0x000fe2000000005a */
[----:B------:R-:W-:Y:S01]  /*5900*/  IMAD R99, R165, R13, R92 ;  /* 0x0000000da5637224 */ /* 0x000fe200078e025c */
[----:B------:R-:W-:-:S03]  /*5910*/  LEA R90, P3, R88, R8, 0x1 ;  /* 0x00000008585a7211 */ /* 0x000fc600078608ff */
[----:B------:R-:W-:Y:S01]  /*5920*/  IMAD.IADD R13, R89, 0x1, R99 ;  /* 0x00000001590d7824 */ /* 0x000fe200078e0263 */
[----:B------:R-:W-:-:S04]  /*5930*/  F2FP.BF16.F32.PACK_AB R151, RZ, R151 ;  /* 0x00000097ff97723e */ /* 0x000fc800000010ff */
[----:B------:R-:W-:Y:S01]  /*5940*/  LEA.HI.X R91, R88, R9, R13, 0x1, P3 ;  /* 0x00000009585b7211 */ /* 0x000fe200018f0c0d */
[----:B------:R0:W-:Y:S04]  /*5950*/  @P1 STG.E.U16 desc[UR36][R170.64+0xf2], R151 ;  /* 0x0000f297aa001986 */ /* 0x0001e8000c101524 */
[----:B------:R-:W2:Y:S01]  /*5960*/  @P2 LDG.E.LTC128B.U16 R168, desc[UR36][R90.64] ;  /* 0x000000245aa82981 */ /* 0x000ea2000c1e1520 */
[----:B------:R-:W-:Y:S01]  /*5970*/  IMAD.WIDE.U32 R88, R165, R12, R6 ;  /* 0x0000000ca5587225 */ /* 0x000fe200078e0006 */
[----:B------:R-:W-:Y:S01]  /*5980*/  SHF.L.U64.HI R97, R4, 0x8, R5 ;  /* 0x0000000804617819 */ /* 0x000fe20000010205 */
[----:B------:R-:W-:Y:S01]  /*5990*/  BSSY B1, `(.L_x_158) ;  /* 0x0000011000017945 */ /* 0x000fe20003800000 */
[----:B------:R-:W-:Y:S01]  /*59a0*/  ISETP.GT.AND P3, PT, R0, 0x1, P0 ;  /* 0x000000010000780c */ /* 0x000fe20000764270 */
[----:B------:R-:W-:-:S02]  /*59b0*/  IMAD.IADD R89, R99, 0x1, R89 ;  /* 0x0000000163597824 */ /* 0x000fc400078e0259 */
[----:B------:R-:W-:Y:S02]  /*59c0*/  IMAD.SHL.U32 R95, R4, 0x100, RZ ;  /* 0x00000100045f7824 */ /* 0x000fe400078e00ff */
[----:B--2---:R-:W-:-:S04]  /*59d0*/  IMAD.U32 R92, R168, 0x10000, RZ ;  /* 0x00010000a85c7824 */ /* 0x004fc800078e00ff */
[----:B------:R-:W-:Y:S01]  /*59e0*/  FMUL R13, R92, R155 ;  /* 0x0000009b5c0d7220 */ /* 0x000fe20000400000 */
[----:B------:R-:W-:Y:S01]  /*59f0*/  IMAD.WIDE.U32 R92, R23, R10, R88 ;  /* 0x0000000a175c7225 */ /* 0x000fe200078e0058 */
[----:B------:R-:W-:-:S03]  /*5a00*/  IADD3 R88, P1, R95, R158, RZ ;  /* 0x0000009e5f587210 */ /* 0x000fc60007f3e0ff */
[----:B------:R-:W-:Y:S01]  /*5a10*/  FFMA R13, R24, R154, R13 ;  /* 0x0000009a180d7223 */ /* 0x000fe2000000000d */
[----:B------:R-:W-:Y:S01]  /*5a20*/  IMAD.IADD R5, R11, 0x1, R93 ;  /* 0x000000010b057824 */ /* 0x000fe200078e025d */
[C---:B------:R-:W-:Y:S01]  /*5a30*/  LEA R4, P4, R92.reuse, R8, 0x1 ;  /* 0x000000085c047211 */ /* 0x040fe200078808ff */
[----:B------:R-:W-:Y:S02]  /*5a40*/  IMAD.X R89, R97, 0x1, R159, P1 ;  /* 0x0000000161597824 */ /* 0x000fe400008e069f */
[----:B------:R-:W-:Y:S02]  /*5a50*/  F2FP.BF16.F32.PACK_AB R13, RZ, R13 ;  /* 0x0000000dff0d723e */ /* 0x000fe400000010ff */
[----:B------:R-:W-:-:S03]  /*5a60*/  LEA.HI.X R5, R92, R9, R5, 0x1, P4 ;  /* 0x000000095c057211 */ /* 0x000fc600020f0c05 */
[----:B------:R0:W-:Y:S01]  /*5a70*/  @P2 STG.E.U16 desc[UR36][R88.64], R13 ;  /* 0x0000000d58002986 */ /* 0x0001e2000c101524 */
[----:B------:R-:W-:Y:S05]  /*5a80*/  @!P3 BRA `(.L_x_159) ;  /* 0x000000000004b947 */ /* 0x000fea0003800000 */
[----:B------:R1:W5:Y:S02]  /*5a90*/  LDG.E.LTC128B.U16 R168, desc[UR36][R4.64+0x2] ;  /* 0x0000022404a87981 */ /* 0x000364000c1e1520 */
.L_x_159:
[----:B------:R-:W-:Y:S05]  /*5aa0*/  BSYNC B1 ;  /* 0x0000000000017941 */ /* 0x000fea0003800000 */
.L_x_158:
[----:B------:R-:W-:Y:S01]  /*5ab0*/  IMAD.WIDE.U32 R162, R165, R12, R162 ;  /* 0x0000000ca5a27225 */ /* 0x000fe200078e00a2 */
[----:B------:R-:W-:Y:S01]  /*5ac0*/  ISETP.GT.AND P1, PT, R157, 0x88, PT ;  /* 0x000000889d00780c */ /* 0x000fe20003f24270 */
[----:B------:R-:W-:Y:S02]  /*5ad0*/  BSSY B1, `(.L_x_160) ;  /* 0x0000012000017945 */ /* 0x000fe40003800000 */
[----:B-----5:R-:W-:Y:S01]  /*5ae0*/  IMAD.U32 R20, R168, 0x10000, RZ ;  /* 0x00010000a8147824 */ /* 0x020fe200078e00ff */
[----:B------:R-:W-:Y:S01]  /*5af0*/  IADD3 R14, P2, R14, R162, RZ ;  /* 0x000000a20e0e7210 */ /* 0x000fe20007f5e0ff */
[----:B------:R-:W-:Y:S01]  /*5b00*/  @P3 IMAD.MOV.U32 R15, RZ, RZ, R89 ;  /* 0x000000ffff0f3224 */ /* 0x000fe200078e0059 */
[----:B------:R-:W-:Y:S01]  /*5b10*/  IADD3 R99, R99, R163, RZ ;  /* 0x000000a363637210 */ /* 0x000fe20007ffe0ff */
[----:B------:R-:W-:Y:S01]  /*5b20*/  FMUL R20, R20, R155 ;  /* 0x0000009b14147220 */ /* 0x000fe20000400000 */
[----:B------:R-:W-:-:S03]  /*5b30*/  LEA R12, P4, R14, R8, 0x1 ;  /* 0x000000080e0c7211 */ /* 0x000fc600078808ff */
[----:B------:R-:W-:Y:S02]  /*5b40*/  IMAD.X R21, R99, 0x1, R21, P2 ;  /* 0x0000000163157824 */ /* 0x000fe400010e0615 */
[----:B------:R-:W-:Y:S01]  /*5b50*/  FFMA R20, R25, R154, R20 ;  /* 0x0000009a19147223 */ /* 0x000fe20000000014 */
[----:B------:R-:W-:Y:S02]  /*5b60*/  ISETP.GT.AND P2, PT, R0, RZ, P1 ;  /* 0x000000ff0000720c */ /* 0x000fe40000f44270 */
[----:B0-----:R-:W-:Y:S01]  /*5b70*/  LEA.HI.X R13, R14, R9, R21, 0x1, P4 ;  /* 0x000000090e0d7211 */ /* 0x001fe200020f0c15 */
[----:B------:R-:W-:Y:S01]  /*5b80*/  @P3 IMAD.MOV.U32 R14, RZ, RZ, R88 ;  /* 0x000000ffff0e3224 */ /* 0x000fe200078e0058 */
[----:B------:R-:W-:Y:S02]  /*5b90*/  F2FP.BF16.F32.PACK_AB R20, RZ, R20 ;  /* 0x00000014ff14723e */ /* 0x000fe400000010ff */
[----:B------:R-:W-:-:S03]  /*5ba0*/  IADD3 R6, P4, R6, R162, RZ ;  /* 0x000000a206067210 */ /* 0x000fc60007f9e0ff */
[----:B------:R0:W-:Y:S02]  /*5bb0*/  @P3 STG.E.U16 desc[UR36][R14.64+0x2], R20 ;  /* 0x000002140e003986 */ /* 0x0001e4000c101524 */
[----:B------:R-:W-:Y:S02]  /*5bc0*/  IMAD.X R7, R7, 0x1, R99, P4 ;  /* 0x0000000107077824 */ /* 0x000fe400020e0663 */
[----:B------:R-:W-:Y:S06]  /*5bd0*/  @!P2 BRA `(.L_x_161) ;  /* 0x000000000004a947 */ /* 0x000fec0003800000 */
[----:B------:R2:W5:Y:S02]  /*5be0*/  LDG.E.LTC128B.U16 R168, desc[UR36][R12.64] ;  /* 0x000000240ca87981 */ /* 0x000564000c1e1520 */
.L_x_161:
[----:B------:R-:W-:Y:S05]  /*5bf0*/  BSYNC B1 ;  /* 0x0000000000017941 */ /* 0x000fea0003800000 */
.L_x_160:
[----:B0----5:R-:W-:Y:S01]  /*5c00*/  IMAD.U32 R14, R168, 0x10000, RZ ;  /* 0x00010000a80e7824 */ /* 0x021fe200078e00ff */
[----:B------:R-:W-:Y:S01]  /*5c10*/  BSSY B1, `(.L_x_162) ;  /* 0x000000e000017945 */ /* 0x000fe20003800000 */
[----:B--2---:R-:W-:Y:S01]  /*5c20*/  IMAD.WIDE.U32 R12, R23, R10, R6 ;  /* 0x0000000a170c7225 */ /* 0x004fe200078e0006 */
[----:B------:R-:W-:-:S03]  /*5c30*/  IADD3 R6, P3, R88, R169, RZ ;  /* 0x000000a958067210 */ /* 0x000fc60007f7e0ff */
[----:B------:R-:W-:Y:S01]  /*5c40*/  FMUL R7, R14, R155 ;  /* 0x0000009b0e077220 */ /* 0x000fe20000400000 */
[----:B------:R-:W-:Y:S01]  /*5c50*/  IMAD.IADD R11, R11, 0x1, R13 ;  /* 0x000000010b0b7824 */ /* 0x000fe200078e020d */
[----:B------:R-:W-:Y:S02]  /*5c60*/  LEA R8, P4, R12, R8, 0x1 ;  /* 0x000000080c087211 */ /* 0x000fe400078808ff */
[----:B------:R-:W-:Y:S02]  /*5c70*/  FFMA R7, R26, R154, R7 ;  /* 0x0000009a1a077223 */ /* 0x000fe40000000007 */
[----:B------:R-:W-:-:S03]  /*5c80*/  LEA.HI.X R9, R12, R9, R11, 0x1, P4 ;  /* 0x000000090c097211 */ /* 0x000fc600020f0c0b */
[----:B------:R-:W-:Y:S01]  /*5c90*/  F2FP.BF16.F32.PACK_AB R10, RZ, R7 ;  /* 0x00000007ff0a723e */ /* 0x000fe200000010ff */
[----:B------:R-:W-:Y:S01]  /*5ca0*/  IMAD.X R7, R89, 0x1, R167, P3 ;  /* 0x0000000159077824 */ /* 0x000fe200018e06a7 */
[----:B------:R-:W-:-:S04]  /*5cb0*/  ISETP.GT.AND P4, PT, R0, 0x1, P1 ;  /* 0x000000010000780c */ /* 0x000fc80000f84270 */
[----:B------:R0:W-:Y:S09]  /*5cc0*/  @P2 STG.E.U16 desc[UR36][R6.64], R10 ;  /* 0x0000000a06002986 */ /* 0x0001f2000c101524 */
[----:B------:R-:W-:Y:S05]  /*5cd0*/  @!P4 BRA `(.L_x_163) ;  /* 0x000000000004c947 */ /* 0x000fea0003800000 */
[----:B------:R2:W5:Y:S02]  /*5ce0*/  LDG.E.LTC128B.U16 R168, desc[UR36][R8.64+0x2] ;  /* 0x0000022408a87981 */ /* 0x000564000c1e1520 */
.L_x_163:
[----:B------:R-:W-:Y:S05]  /*5cf0*/  BSYNC B1 ;  /* 0x0000000000017941 */ /* 0x000fea0003800000 */
.L_x_162:
[----:B0----5:R-:W-:Y:S01]  /*5d00*/  IMAD.U32 R10, R168, 0x10000, RZ ;  /* 0x00010000a80a7824 */ /* 0x021fe200078e00ff */
[----:B------:R-:W-:Y:S01]  /*5d10*/  ISETP.GT.AND P2, PT, R0, 0x8, P0 ;  /* 0x000000080000780c */ /* 0x000fe20000744270 */
[----:B------:R-:W-:Y:S02]  /*5d20*/  BSSY B1, `(.L_x_164) ;  /* 0x0000007000017945 */ /* 0x000fe40003800000 */
[----:B------:R-:W-:-:S04]  /*5d30*/  FMUL R10, R10, R155 ;  /* 0x0000009b0a0a7220 */ /* 0x000fc80000400000 */
[----:B------:R-:W-:-:S05]  /*5d40*/  FFMA R10, R27, R154, R10 ;  /* 0x0000009a1b0a7223 */ /* 0x000fca000000000a */
[----:B------:R-:W-:-:S05]  /*5d50*/  F2FP.BF16.F32.PACK_AB R10, RZ, R10 ;  /* 0x0000000aff0a723e */ /* 0x000fca00000010ff */
[----:B------:R0:W-:Y:S01]  /*5d60*/  @P4 STG.E.U16 desc[UR36][R6.64+0x2], R10 ;  /* 0x0000020a06004986 */ /* 0x0001e2000c101524 */
[----:B------:R-:W-:Y:S05]  /*5d70*/  @!P2 BRA `(.L_x_165) ;  /* 0x000000000004a947 */ /* 0x000fea0003800000 */
[----:B------:R0:W5:Y:S02]  /*5d80*/  LDG.E.LTC128B.U16 R168, desc[UR36][R4.64+0x10] ;  /* 0x0000102404a87981 */ /* 0x000164000c1e1520 */
.L_x_165:
[----:B------:R-:W-:Y:S05]  /*5d90*/  BSYNC B1 ;  /* 0x0000000000017941 */ /* 0x000fea0003800000 */
.L_x_164:
[----:B0----5:R-:W-:Y:S01]  /*5da0*/  IMAD.U32 R6, R168, 0x10000, RZ ;  /* 0x00010000a8067824 */ /* 0x021fe200078e00ff */
[----:B------:R-:W-:Y:S01]  /*5db0*/  ISETP.GT.AND P4, PT, R0, 0x9, P0 ;  /* 0x000000090000780c */ /* 0x000fe20000784270 */
[----:B------:R-:W-:Y:S02]  /*5dc0*/  BSSY B1, `(.L_x_166) ;  /* 0x000000a000017945 */ /* 0x000fe40003800000 */
[----:B------:R-:W-:Y:S01]  /*5dd0*/  FMUL R7, R6, R155 ;  /* 0x0000009b06077220 */ /* 0x000fe20000400000 */
[----:B------:R-:W-:-:S03]  /*5de0*/  IMAD.MOV.U32 R6, RZ, RZ, R88 ;  /* 0x000000ffff067224 */ /* 0x000fc600078e0058 */
[----:B------:R-:W-:-:S05]  /*5df0*/  FFMA R7, R28, R154, R7 ;  /* 0x0000009a1c077223 */ /* 0x000fca0000000007 */
[----:B------:R-:W-:-:S04]  /*5e00*/  F2FP.BF16.F32.PACK_AB R7, RZ, R7 ;  /* 0x00000007ff07723e */ /* 0x000fc800000010ff */
[----:B------:R-:W-:Y:S01]  /*5e10*/  PRMT R10, R7, 0x7610, R10 ;  /* 0x00007610070a7816 */ /* 0x000fe2000000000a */
[----:B------:R-:W-:-:S05]  /*5e20*/  IMAD.MOV.U32 R7, RZ, RZ, R89 ;  /* 0x000000ffff077224 */ /* 0x000fca00078e0059 */
[----:B------:R0:W-:Y:S01]  /*5e30*/  @P2 STG.E.U16 desc[UR36][R6.64+0x10], R10 ;  /* 0x0000100a06002986 */ /* 0x0001e2000c101524 */
[----:B------:R-:W-:Y:S05]  /*5e40*/  @!P4 BRA `(.L_x_167) ;  /* 0x000000000004c947 */ /* 0x000fea0003800000 */
[----:B------:R0:W5:Y:S02]  /*5e50*/  LDG.E.LTC128B.U16 R168, desc[UR36][R4.64+0x12] ;  /* 0x0000122404a87981 */ /* 0x000164000c1e1520 */
.L_x_167:
[----:B------:R-:W-:Y:S05]  /*5e60*/  BSYNC B1 ;  /* 0x0000000000017941 */ /* 0x000fea0003800000 */
.L_x_166:
[----:B0----5:R-:W-:Y:S01]  /*5e70*/  SHF.L.U32 R10, R168, 0x10, RZ ;  /* 0x00000010a80a7819 */ /* 0x021fe200000006ff */
[----:B------:R-:W-:Y:S01]  /*5e80*/  BSSY B1, `(.L_x_168) ;  /* 0x0000008000017945 */ /* 0x000fe20003800000 */
[----:B------:R-:W-:-:S03]  /*5e90*/  ISETP.GT.AND P3, PT, R0, 0x8, P1 ;  /* 0x000000080000780c */ /* 0x000fc60000f64270 */
[----:B------:R-:W-:-:S04]  /*5ea0*/  FMUL R10, R10, R155 ;  /* 0x0000009b0a0a7220 */ /* 0x000fc80000400000 */
[----:B------:R-:W-:-:S05]  /*5eb0*/  FFMA R10, R29, R154, R10 ;  /* 0x0000009a1d0a7223 */ /* 0x000fca000000000a */
[----:B------:R-:W-:-:S05]  /*5ec0*/  F2FP.BF16.F32.PACK_AB R10, RZ, R10 ;  /* 0x0000000aff0a723e */ /* 0x000fca00000010ff */
[----:B------:R0:W-:Y:S01]  /*5ed0*/  @P4 STG.E.U16 desc[UR36][R6.64+0x12], R10 ;  /* 0x0000120a06004986 */ /* 0x0001e2000c101524 */
[----:B------:R-:W-:Y:S05]  /*5ee0*/  @!P3 BRA `(.L_x_169) ;  /* 0x000000000004b947 */ /* 0x000fea0003800000 */
[----:B------:R0:W5:Y:S02]  /*5ef0*/  LDG.E.LTC128B.U16 R168, desc[UR36][R8.64+0x10] ;  /* 0x0000102408a87981 */ /* 0x000164000c1e1520 */
.L_x_169:
[----:B------:R-:W-:Y:S05]  /*5f00*/  BSYNC B1 ;  /* 0x0000000000017941 */ /* 0x000fea0003800000 */
.L_x_168:
[----:B0----5:R-:W-:Y:S01]  /*5f10*/  IMAD.U32 R10, R168, 0x10000, RZ ;  /* 0x00010000a80a7824 */ /* 0x021fe200078e00ff */
[----:B------:R-:W-:Y:S01]  /*5f20*/  ISETP.GT.AND P2, PT, R0, 0x9, P1 ;  /* 0x000000090000780c */ /* 0x000fe20000f44270 */
[----:B------:R-:W-:Y:S02]  /*5f30*/  BSSY B1, `(.L_x_170) ;  /* 0x0000009000017945 */ /* 0x000fe40003800000 */
[----:B------:R-:W-:Y:S01]  /*5f40*/  FMUL R11, R10, R155 ;  /* 0x0000009b0a0b7220 */ /* 0x000fe20000400000 */
[----:B------:R-:W-:-:S03]  /*5f50*/  IADD3 R10, P4, R169, R88, RZ ;  /* 0x00000058a90a7210 */ /* 0x000fc60007f9e0ff */
[----:B------:R-:W-:-:S05]  /*5f60*/  FFMA R11, R30, R154, R11 ;  /* 0x0000009a1e0b7223 */ /* 0x000fca000000000b */
[----:B------:R-:W-:Y:S01]  /*5f70*/  F2FP.BF16.F32.PACK_AB R12, RZ, R11 ;  /* 0x0000000bff0c723e */ /* 0x000fe200000010ff */
[----:B------:R-:W-:-:S05]  /*5f80*/  IMAD.X R11, R167, 0x1, R89, P4 ;  /* 0x00000001a70b7824 */ /* 0x000fca00020e0659 */
[----:B------:R0:W-:Y:S01]  /*5f90*/  @P3 STG.E.U16 desc[UR36][R10.64+0x10], R12 ;  /* 0x0000100c0a003986 */ /* 0x0001e2000c101524 */
[----:B------:R-:W-:Y:S05]  /*5fa0*/  @!P2 BRA `(.L_x_171) ;  /* 0x000000000004a947 */ /* 0x000fea0003800000 */
[----:B------:R0:W5:Y:S02]  /*5fb0*/  LDG.E.LTC128B.U16 R168, desc[UR36][R8.64+0x12] ;  /* 0x0000122408a87981 */ /* 0x000164000c1e1520 */
.L_x_171:
[----:B------:R-:W-:Y:S05]  /*5fc0*/  BSYNC B1 ;  /* 0x0000000000017941 */ /* 0x000fea0003800000 */
.L_x_170:
[----:B0----5:R-:W-:Y:S01]  /*5fd0*/  IMAD.U32 R10, R168, 0x10000, RZ ;  /* 0x00010000a80a7824 */ /* 0x021fe200078e00ff */
[----:B------:R-:W-:Y:S03]  /*5fe0*/  BSSY B1, `(.L_x_172) ;  /* 0x000000a000017945 */ /* 0x000fe60003800000 */
[----:B------:R-:W-:Y:S01]  /*5ff0*/  FMUL R12, R10, R155 ;  /* 0x0000009b0a0c7220 */ /* 0x000fe20000400000 */
[----:B------:R-:W-:-:S03]  /*6000*/  IADD3 R10, P3, P4, R169, R158, R95 ;  /* 0x0000009ea90a7210 */ /* 0x000fc60007c7e05f */
[----:B------:R-:W-:Y:S01]  /*6010*/  FFMA R12, R31, R154, R12 ;  /* 0x0000009a1f0c7223 */ /* 0x000fe2000000000c */
[----:B------:R-:W-:Y:S02]  /*6020*/  IADD3.X R11, R167, R159, R97, P3, P4 ;  /* 0x0000009fa70b7210 */ /* 0x000fe40001fe8461 */
[----:B------:R-:W-:Y:S02]  /*6030*/  ISETP.GT.AND P3, PT, R0, 0x10, P0 ;  /* 0x000000100000780c */ /* 0x000fe40000764270 */
[----:B------:R-:W-:-:S05]  /*6040*/  F2FP.BF16.F32.PACK_AB R12, RZ, R12 ;  /* 0x0000000cff0c723e */ /* 0x000fca00000010ff */
[----:B------:R0:W-:Y:S06]  /*6050*/  @P2 STG.E.U16 desc[UR36][R10.64+0x12], R12 ;  /* 0x0000120c0a002986 */ /* 0x0001ec000c101524 */
[----:B------:R-:W-:Y:S05]  /*6060*/  @!P3 BRA `(.L_x_173) ;  /* 0x000000000004b947 */ /* 0x000fea0003800000 */
[----:B------:R0:W5:Y:S02]  /*6070*/  LDG.E.LTC128B.U16 R168, desc[UR36][R4.64+0x20] ;  /* 0x0000202404a87981 */ /* 0x000164000c1e1520 */
.L_x_173:
[----:B------:R-:W-:Y:S05]  /*6080*/  BSYNC B1 ;  /* 0x0000000000017941 */ /* 0x000fea0003800000 */
.L_x_172:
        /* <DEDUP_REMOVED lines=9> */
.L_x_175:
[----:B------:R-:W-:Y:S05]  /*6120*/  BSYNC B1 ;  /* 0x0000000000017941 */ /* 0x000fea0003800000 */
.L_x_174:
[----:B-----5:R-:W-:Y:S01]  /*6130*/  IMAD.U32 R12, R168, 0x10000, RZ ;  /* 0x00010000a80c7824 */ /* 0x020fe200078e00ff */
        /* <DEDUP_REMOVED lines=8> */
.L_x_177:
[----:B------:R-:W-:Y:S05]  /*61c0*/  BSYNC B1 ;  /* 0x0000000000017941 */ /* 0x000fea0003800000 */
.L_x_176:
        /* <DEDUP_REMOVED lines=9> */
.L_x_179:
[----:B------:R-:W-:Y:S05]  /*6260*/  BSYNC B1 ;  /* 0x0000000000017941 */ /* 0x000fea0003800000 */
.L_x_178:
        /* <DEDUP_REMOVED lines=9> */
.L_x_181:
[----:B------:R-:W-:Y:S05]  /*6300*/  BSYNC B1 ;  /* 0x0000000000017941 */ /* 0x000fea0003800000 */
.L_x_180:
        /* <DEDUP_REMOVED lines=9> */
.L_x_183:
[----:B------:R-:W-:Y:S05]  /*63a0*/  BSYNC B1 ;  /* 0x0000000000017941 */ /* 0x000fea0003800000 */
.L_x_182:
        /* <DEDUP_REMOVED lines=9> */
.L_x_185:
[----:B------:R-:W-:Y:S05]  /*6440*/  BSYNC B1 ;  /* 0x0000000000017941 */ /* 0x000fea0003800000 */
.L_x_184:
        /* <DEDUP_REMOVED lines=9> */
.L_x_187:
[----:B------:R-:W-:Y:S05]  /*64e0*/  BSYNC B1 ;  /* 0x0000000000017941 */ /* 0x000fea0003800000 */
.L_x_186:
        /* <DEDUP_REMOVED lines=9> */
.L_x_189:
[----:B------:R-:W-:Y:S05]  /*6580*/  BSYNC B1 ;  /* 0x0000000000017941 */ /* 0x000fea0003800000 */
.L_x_188:
        /* <DEDUP_REMOVED lines=9> */
.L_x_191:
[----:B------:R-:W-:Y:S05]  /*6620*/  BSYNC B1 ;  /* 0x0000000000017941 */ /* 0x000fea0003800000 */
.L_x_190:
        /* <DEDUP_REMOVED lines=9> */
.L_x_193:
[----:B------:R-:W-:Y:S05]  /*66c0*/  BSYNC B1 ;  /* 0x0000000000017941 */ /* 0x000fea0003800000 */
.L_x_192:
        /* <DEDUP_REMOVED lines=9> */
.L_x_195:
[----:B------:R-:W-:Y:S05]  /*6760*/  BSYNC B1 ;  /* 0x0000000000017941 */ /* 0x000fea0003800000 */
.L_x_194:
        /* <DEDUP_REMOVED lines=9> */
.L_x_197:
[----:B------:R-:W-:Y:S05]  /*6800*/  BSYNC B1 ;  /* 0x0000000000017941 */ /* 0x000fea0003800000 */
.L_x_196:
        /* <DEDUP_REMOVED lines=9> */
.L_x_199:
[----:B------:R-:W-:Y:S05]  /*68a0*/  BSYNC B1 ;  /* 0x0000000000017941 */ /* 0x000fea0003800000 */
.L_x_198:
        /* <DEDUP_REMOVED lines=9> */
.L_x_201:
[----:B------:R-:W-:Y:S05]  /*6940*/  BSYNC B1 ;  /* 0x0000000000017941 */ /* 0x000fea0003800000 */
.L_x_200:
        /* <DEDUP_REMOVED lines=9> */
.L_x_203:
[----:B------:R-:W-:Y:S05]  /*69e0*/  BSYNC B1 ;  /* 0x0000000000017941 */ /* 0x000fea0003800000 */
.L_x_202:
        /* <DEDUP_REMOVED lines=9> */
.L_x_205:
[----:B------:R-:W-:Y:S05]  /*6a80*/  BSYNC B1 ;  /* 0x0000000000017941 */ /* 0x000fea0003800000 */
.L_x_204:
        /* <DEDUP_REMOVED lines=9> */
.L_x_207:
[----:B------:R-:W-:Y:S05]  /*6b20*/  BSYNC B1 ;  /* 0x0000000000017941 */ /* 0x000fea0003800000 */
.L_x_206:
        /* <DEDUP_REMOVED lines=9> */
.L_x_209:
[----:B------:R-:W-:Y:S05]  /*6bc0*/  BSYNC B1 ;  /* 0x0000000000017941 */ /* 0x000fea0003800000 */
.L_x_208:
        /* <DEDUP_REMOVED lines=9> */
.L_x_211:
[----:B------:R-:W-:Y:S05]  /*6c60*/  BSYNC B1 ;  /* 0x0000000000017941 */ /* 0x000fea0003800000 */
.L_x_210:
        /* <DEDUP_REMOVED lines=9> */
.L_x_213:
[----:B------:R-:W-:Y:S05]  /*6d00*/  BSYNC B1 ;  /* 0x0000000000017941 */ /* 0x000fea0003800000 */
.L_x_212:
        /* <DEDUP_REMOVED lines=9> */
.L_x_215:
[----:B------:R-:W-:Y:S05]  /*6da0*/  BSYNC B1 ;  /* 0x0000000000017941 */ /* 0x000fea0003800000 */
.L_x_214:
        /* <DEDUP_REMOVED lines=9> */
.L_x_217:
[----:B------:R-:W-:Y:S05]  /*6e40*/  BSYNC B1 ;  /* 0x0000000000017941 */ /* 0x000fea0003800000 */
.L_x_216:
        /* <DEDUP_REMOVED lines=9> */
.L_x_219:
[----:B------:R-:W-:Y:S05]  /*6ee0*/  BSYNC B1 ;  /* 0x0000000000017941 */ /* 0x000fea0003800000 */
.L_x_218:
        /* <DEDUP_REMOVED lines=9> */
.L_x_221:
[----:B------:R-:W-:Y:S05]  /*6f80*/  BSYNC B1 ;  /* 0x0000000000017941 */ /* 0x000fea0003800000 */
.L_x_220:
        /* <DEDUP_REMOVED lines=9> */
.L_x_223:
[----:B------:R-:W-:Y:S05]  /*7020*/  BSYNC B1 ;  /* 0x0000000000017941 */ /* 0x000fea0003800000 */
.L_x_222:
        /* <DEDUP_REMOVED lines=9> */
.L_x_225:
[----:B------:R-:W-:Y:S05]  /*70c0*/  BSYNC B1 ;  /* 0x0000000000017941 */ /* 0x000fea0003800000 */
.L_x_224:
        /* <DEDUP_REMOVED lines=9> */
.L_x_227:
[----:B------:R-:W-:Y:S05]  /*7160*/  BSYNC B1 ;  /* 0x0000000000017941 */ /* 0x000fea0003800000 */
.L_x_226:
        /* <DEDUP_REMOVED lines=9> */
.L_x_229:
[----:B------:R-:W-:Y:S05]  /*7200*/  BSYNC B1 ;  /* 0x0000000000017941 */ /* 0x000fea0003800000 */
.L_x_228:
        /* <DEDUP_REMOVED lines=9> */
.L_x_231:
[----:B------:R-:W-:Y:S05]  /*72a0*/  BSYNC B1 ;  /* 0x0000000000017941 */ /* 0x000fea0003800000 */
.L_x_230:
        /* <DEDUP_REMOVED lines=9> */
.L_x_233:
[----:B------:R-:W-:Y:S05]  /*7340*/  BSYNC B1 ;  /* 0x0000000000017941 */ /* 0x000fea0003800000 */
.L_x_232:
        /* <DEDUP_REMOVED lines=9> */
.L_x_235:
[----:B------:R-:W-:Y:S05]  /*73e0*/  BSYNC B1 ;  /* 0x0000000000017941 */ /* 0x000fea0003800000 */
.L_x_234:
        /* <DEDUP_REMOVED lines=9> */
.L_x_237:
[----:B------:R-:W-:Y:S05]  /*7480*/  BSYNC B1 ;  /* 0x0000000000017941 */ /* 0x000fea0003800000 */
.L_x_236:
        /* <DEDUP_REMOVED lines=9> */
.L_x_239:
[----:B------:R-:W-:Y:S05]  /*7520*/  BSYNC B1 ;  /* 0x0000000000017941 */ /* 0x000fea0003800000 */
.L_x_238:
        /* <DEDUP_REMOVED lines=9> */
.L_x_241:
[----:B------:R-:W-:Y:S05]  /*75c0*/  BSYNC B1 ;  /* 0x0000000000017941 */ /* 0x000fea0003800000 */
.L_x_240:
        /* <DEDUP_REMOVED lines=9> */
.L_x_243:
[----:B------:R-:W-:Y:S05]  /*7660*/  BSYNC B1 ;  /* 0x0000000000017941 */ /* 0x000fea0003800000 */
.L_x_242:
        /* <DEDUP_REMOVED lines=9> */
.L_x_245:
[----:B------:R-:W-:Y:S05]  /*7700*/  BSYNC B1 ;  /* 0x0000000000017941 */ /* 0x000fea0003800000 */
.L_x_244:
        /* <DEDUP_REMOVED lines=9> */
.L_x_247:
[----:B------:R-:W-:Y:S05]  /*77a0*/  BSYNC B1 ;  /* 0x0000000000017941 */ /* 0x000fea0003800000 */
.L_x_246:
        /* <DEDUP_REMOVED lines=9> */
.L_x_249:
[----:B------:R-:W-:Y:S05]  /*7840*/  BSYNC B1 ;  /* 0x0000000000017941 */ /* 0x000fea0003800000 */
.L_x_248:
        /* <DEDUP_REMOVED lines=9> */
.L_x_251:
[----:B------:R-:W-:Y:S05]  /*78e0*/  BSYNC B1 ;  /* 0x0000000000017941 */ /* 0x000fea0003800000 */
.L_x_250:
        /* <DEDUP_REMOVED lines=9> */
.L_x_253:
[----:B------:R-:W-:Y:S05]  /*7980*/  BSYNC B1 ;  /* 0x0000000000017941 */ /* 0x000fea0003800000 */
.L_x_252:
        /* <DEDUP_REMOVED lines=9> */
.L_x_255:
[----:B------:R-:W-:Y:S05]  /*7a20*/  BSYNC B1 ;  /* 0x0000000000017941 */ /* 0x000fea0003800000 */
.L_x_254:
        /* <DEDUP_REMOVED lines=9> */
.L_x_257:
[----:B------:R-:W-:Y:S05]  /*7ac0*/  BSYNC B1 ;  /* 0x0000000000017941 */ /* 0x000fea0003800000 */
.L_x_256:
        /* <DEDUP_REMOVED lines=9> */
.L_x_259:
[----:B------:R-:W-:Y:S05]  /*7b60*/  BSYNC B1 ;  /* 0x0000000000017941 */ /* 0x000fea0003800000 */
.L_x_258:
        /* <DEDUP_REMOVED lines=9> */
.L_x_261:
[----:B------:R-:W-:Y:S05]  /*7c00*/  BSYNC B1 ;  /* 0x0000000000017941 */ /* 0x000fea0003800000 */
.L_x_260:
        /* <DEDUP_REMOVED lines=9> */
.L_x_263:
[----:B------:R-:W-:Y:S05]  /*7ca0*/  BSYNC B1 ;  /* 0x0000000000017941 */ /* 0x000fea0003800000 */
.L_x_262:
        /* <DEDUP_REMOVED lines=9> */
.L_x_265:
[----:B------:R-:W-:Y:S05]  /*7d40*/  BSYNC B1 ;  /* 0x0000000000017941 */ /* 0x000fea0003800000 */
.L_x_264:
        /* <DEDUP_REMOVED lines=9> */
.L_x_267:
[----:B------:R-:W-:Y:S05]  /*7de0*/  BSYNC B1 ;  /* 0x0000000000017941 */ /* 0x000fea0003800000 */
.L_x_266:
        /* <DEDUP_REMOVED lines=9> */
.L_x_269:
[----:B------:R-:W-:Y:S05]  /*7e80*/  BSYNC B1 ;  /* 0x0000000000017941 */ /* 0x000fea0003800000 */
.L_x_268:
        /* <DEDUP_REMOVED lines=9> */
.L_x_271:
[----:B------:R-:W-:Y:S05]  /*7f20*/  BSYNC B1 ;  /* 0x0000000000017941 */ /* 0x000fea0003800000 */
.L_x_270:
        /* <DEDUP_REMOVED lines=9> */
.L_x_273:
[----:B------:R-:W-:Y:S05]  /*7fc0*/  BSYNC B1 ;  /* 0x0000000000017941 */ /* 0x000fea0003800000 */
.L_x_272:
        /* <DEDUP_REMOVED lines=9> */
.L_x_275:
[----:B------:R-:W-:Y:S05]  /*8060*/  BSYNC B1 ;  /* 0x0000000000017941 */ /* 0x000fea0003800000 */
.L_x_274:
        /* <DEDUP_REMOVED lines=9> */
.L_x_277:
[----:B------:R-:W-:Y:S05]  /*8100*/  BSYNC B1 ;  /* 0x0000000000017941 */ /* 0x000fea0003800000 */
.L_x_276:
        /* <DEDUP_REMOVED lines=9> */
.L_x_279:
[----:B------:R-:W-:Y:S05]  /*81a0*/  BSYNC B1 ;  /* 0x0000000000017941 */ /* 0x000fea0003800000 */
.L_x_278:
[----:B01---5:R-:W-:Y:S01]  /*81b0*/  IMAD.U32 R4, R168, 0x10000, RZ ;  /* 0x00010000a8047824 */ /* 0x023fe200078e00ff */
        /* <DEDUP_REMOVED lines=8> */
.L_x_281:
[----:B------:R-:W-:Y:S05]  /*8240*/  BSYNC B1 ;  /* 0x0000000000017941 */ /* 0x000fea0003800000 */
.L_x_280:
[----:B0----5:R-:W-:Y:S01]  /*8250*/  IMAD.U32 R4, R168, 0x10000, RZ ;  /* 0x00010000a8047824 */ /* 0x021fe200078e00ff */
[----:B------:R-:W-:Y:S01]  /*8260*/  ISETP.GT.AND P1, PT, R0, 0x79, P1 ;  /* 0x000000790000780c */ /* 0x000fe20000f24270 */
[----:B------:R-:W-:Y:S02]  /*8270*/  BSSY B1, `(.L_x_282) ;  /* 0x000000a000017945 */ /* 0x000fe40003800000 */
[----:B------:R-:W-:Y:S01]  /*8280*/  FMUL R5, R4, R155 ;  /* 0x0000009b04057220 */ /* 0x000fe20000400000 */
[----:B------:R-:W-:-:S03]  /*8290*/  @P2 IMAD.MOV.U32 R4, RZ, RZ, R10 ;  /* 0x000000ffff042224 */ /* 0x000fc600078e000a */
[----:B------:R-:W-:-:S05]  /*82a0*/  FFMA R5, R86, R154, R5 ;  /* 0x0000009a56057223 */ /* 0x000fca0000000005 */
[----:B------:R-:W-:-:S04]  /*82b0*/  F2FP.BF16.F32.PACK_AB R5, RZ, R5 ;  /* 0x00000005ff05723e */ /* 0x000fc800000010ff */
[----:B------:R-:W-:Y:S02]  /*82c0*/  PRMT R6, R5, 0x7610, R6 ;  /* 0x0000761005067816 */ /* 0x000fe40000000006 */
[----:B------:R-:W-:-:S05]  /*82d0*/  @P2 MOV R5, R11 ;  /* 0x0000000b00052202 */ /* 0x000fca0000000f00 */
[----:B------:R0:W-:Y:S01]  /*82e0*/  @P2 STG.E.U16 desc[UR36][R4.64+0xf0], R6 ;  /* 0x0000f00604002986 */ /* 0x0001e2000c101524 */
[----:B------:R-:W-:Y:S05]  /*82f0*/  @!P1 BRA `(.L_x_283) ;  /* 0x0000000000049947 */ /* 0x000fea0003800000 */
[----:B------:R0:W5:Y:S02]  /*8300*/  LDG.E.LTC128B.U16 R168, desc[UR36][R8.64+0xf2] ;  /* 0x0000f22408a87981 */ /* 0x000164000c1e1520 */
.L_x_283:
[----:B------:R-:W-:Y:S05]  /*8310*/  BSYNC B1 ;  /* 0x0000000000017941 */ /* 0x000fea0003800000 */
.L_x_282:
[----:B------:R-:W-:Y:S05]  /*8320*/  @!P1 BRA `(.L_x_284) ;  /* 0x00000024003c9947 */ /* 0x000fea0003800000 */
[----:B-----5:R-:W-:-:S04]  /*8330*/  IMAD.U32 R168, R168, 0x10000, RZ ;  /* 0x00010000a8a87824 */ /* 0x020fc800078e00ff */
[----:B------:R-:W-:-:S04]  /*8340*/  FMUL R168, R168, R155 ;  /* 0x0000009ba8a87220 */ /* 0x000fc80000400000 */
[----:B------:R-:W-:-:S05]  /*8350*/  FFMA R168, R87, R154, R168 ;  /* 0x0000009a57a87223 */ /* 0x000fca00000000a8 */
[----:B------:R-:W-:-:S05]  /*8360*/  F2FP.BF16.F32.PACK_AB R168, RZ, R168 ;  /* 0x000000a8ffa8723e */ /* 0x000fca00000010ff */
[----:B------:R0:W-:Y:S01]  /*8370*/  STG.E.U16 desc[UR36][R10.64+0xf2], R168 ;  /* 0x0000f2a80a007986 */ /* 0x0001e2000c101524 */
[----:B------:R-:W-:Y:S05]  /*8380*/  BRA `(.L_x_284) ;  /* 0x0000002400247947 */ /* 0x000fea0003800000 */
.L_x_33:
[----:B------:R-:W-:Y:S01]  /*8390*/  ULDC.64 UR4, c[0x0][0x5c0] ;  /* 0x0001700000047ab9 */ /* 0x000fe20000000a00 */
[----:B------:R-:W-:Y:S01]  /*83a0*/  ISETP.GT.AND P4, PT, R0, 0x1, P2 ;  /* 0x000000010000780c */ /* 0x000fe20001784270 */
[-C--:B------:R-:W-:Y:S01]  /*83b0*/  FMUL R88, R88, R154.reuse ;  /* 0x0000009a58587220 */ /* 0x080fe20000400000 */
[----:B------:R-:W-:Y:S01]  /*83c0*/  LEA R6, P1, R166, UR4, 0x1 ;  /* 0x00000004a6067c11 */ /* 0x000fe2000f8208ff */
[-C--:B------:R-:W-:Y:S01]  /*83d0*/  FMUL R89, R89, R154.reuse ;  /* 0x0000009a59597220 */ /* 0x080fe20000400000 */
[----:B------:R-:W-:Y:S02]  /*83e0*/  IMAD.SHL.U32 R11, R4, 0x10, RZ ;  /* 0x00000010040b7824 */ /* 0x000fe400078e00ff */
[-C--:B------:R-:W-:Y:S01]  /*83f0*/  FMUL R90, R90, R154.reuse ;  /* 0x0000009a5a5a7220 */ /* 0x080fe20000400000 */
[----:B------:R-:W-:Y:S01]  /*8400*/  LEA.HI.X R7, R166, UR5, R171, 0x1, P1 ;  /* 0x00000005a6077c11 */ /* 0x000fe200088f0cab */
[----:B------:R-:W-:Y:S01]  /*8410*/  FMUL R91, R91, R154 ;  /* 0x0000009a5b5b7220 */ /* 0x000fe20000400000 */
[----:B------:R-:W-:Y:S01]  /*8420*/  F2FP.BF16.F32.PACK_AB R88, RZ, R88 ;  /* 0x00000058ff58723e */ /* 0x000fe200000010ff */
[-C--:B------:R-:W-:Y:S01]  /*8430*/  FMUL R92, R92, R154.reuse ;  /* 0x0000009a5c5c7220 */ /* 0x080fe20000400000 */
[----:B------:R-:W-:Y:S01]  /*8440*/  ISETP.GT.AND P1, PT, R157, 0x8, PT ;  /* 0x000000089d00780c */ /* 0x000fe20003f24270 */
[-C--:B------:R-:W-:Y:S01]  /*8450*/  FMUL R93, R93, R154.reuse ;  /* 0x0000009a5d5d7220 */ /* 0x080fe20000400000 */
[----:B------:R-:W-:Y:S01]  /*8460*/  F2FP.BF16.F32.PACK_AB R89, RZ, R89 ;  /* 0x00000059ff59723e */ /* 0x000fe200000010ff */
[----:B------:R-:W-:Y:S01]  /*8470*/  @P0 STG.E.U16 desc[UR36][R6.64], R88 ;  /* 0x0000005806000986 */ /* 0x000fe2000c101524 */
[----:B------:R-:W-:Y:S01]  /*8480*/  ISETP.GT.AND P3, PT, R0, RZ, P1 ;  /* 0x000000ff0000720c */ /* 0x000fe20000f64270 */
[-C--:B------:R-:W-:Y:S01]  /*8490*/  FMUL R94, R94, R154.reuse ;  /* 0x0000009a5e5e7220 */ /* 0x080fe20000400000 */
[----:B------:R-:W-:Y:S01]  /*84a0*/  ISETP.GT.AND P0, PT, R0, 0x1, P1 ;  /* 0x000000010000780c */ /* 0x000fe20000f04270 */
[----:B------:R-:W-:Y:S01]  /*84b0*/  @P4 STG.E.U16 desc[UR36][R6.64+0x2], R89 ;  /* 0x0000025906004986 */ /* 0x000fe2000c101524 */
[----:B------:R-:W-:Y:S01]  /*84c0*/  SHF.L.U64.HI R9, R4, 0x4, R5 ;  /* 0x0000000404097819 */ /* 0x000fe20000010205 */
[----:B------:R-:W-:Y:S01]  /*84d0*/  FMUL R95, R95, R154 ;  /* 0x0000009a5f5f7220 */ /* 0x000fe20000400000 */
[----:B------:R-:W-:Y:S01]  /*84e0*/  IADD3 R12, P4, R11, R6, RZ ;  /* 0x000000060b0c7210 */ /* 0x000fe20007f9e0ff */
[----:B------:R-:W-:Y:S01]  /*84f0*/  FMUL R96, R96, R154 ;  /* 0x0000009a60607220 */ /* 0x000fe20000400000 */
[----:B------:R-:W-:Y:S01]  /*8500*/  F2FP.BF16.F32.PACK_AB R90, RZ, R90 ;  /* 0x0000005aff5a723e */ /* 0x000fe200000010ff */
[-C--:B------:R-:W-:Y:S01]  /*8510*/  FMUL R97, R97, R154.reuse ;  /* 0x0000009a61617220 */ /* 0x080fe20000400000 */
[----:B------:R-:W-:Y:S01]  /*8520*/  F2FP.BF16.F32.PACK_AB R91, RZ, R91 ;  /* 0x0000005bff5b723e */ /* 0x000fe200000010ff */
[----:B------:R-:W-:Y:S01]  /*8530*/  IMAD.X R13, R9, 0x1, R7, P4 ;  /* 0x00000001090d7824 */ /* 0x000fe200020e0607 */
[----:B------:R-:W-:Y:S01]  /*8540*/  ISETP.GT.AND P4, PT, R0, 0x9, P2 ;  /* 0x000000090000780c */ /* 0x000fe20001784270 */
[----:B------:R-:W-:Y:S01]  /*8550*/  FMUL R98, R98, R154 ;  /* 0x0000009a62627220 */ /* 0x000fe20000400000 */
[----:B------:R-:W-:Y:S01]  /*8560*/  F2FP.BF16.F32.PACK_AB R92, RZ, R92 ;  /* 0x0000005cff5c723e */ /* 0x000fe200000010ff */
[-C--:B------:R-:W-:Y:S01]  /*8570*/  FMUL R99, R99, R154.reuse ;  /* 0x0000009a63637220 */ /* 0x080fe20000400000 */
[----:B------:R-:W-:Y:S01]  /*8580*/  @P3 STG.E.U16 desc[UR36][R12.64], R90 ;  /* 0x0000005a0c003986 */ /* 0x000fe2000c101524 */
[----:B------:R-:W-:Y:S01]  /*8590*/  ISETP.GT.AND P3, PT, R0, 0x8, P2 ;  /* 0x000000080000780c */ /* 0x000fe20001764270 */
[-C--:B------:R-:W-:Y:S01]  /*85a0*/  FMUL R100, R100, R154.reuse ;  /* 0x0000009a64647220 */ /* 0x080fe20000400000 */
[----:B------:R-:W-:Y:S01]  /*85b0*/  F2FP.BF16.F32.PACK_AB R93, RZ, R93 ;  /* 0x0000005dff5d723e */ /* 0x000fe200000010ff */
[----:B------:R-:W-:Y:S01]  /*85c0*/  @P0 STG.E.U16 desc[UR36][R12.64+0x2], R91 ;  /* 0x0000025b0c000986 */ /* 0x000fe2000c101524 */
[----:B------:R-:W-:Y:S01]  /*85d0*/  ISETP.GT.AND P0, PT, R0, 0x8, P1 ;  /* 0x000000080000780c */ /* 0x000fe20000f04270 */
[----:B------:R-:W-:Y:S01]  /*85e0*/  FMUL R101, R101, R154 ;  /* 0x0000009a65657220 */ /* 0x000fe20000400000 */
[----:B------:R-:W-:Y:S01]  /*85f0*/  F2FP.BF16.F32.PACK_AB R94, RZ, R94 ;  /* 0x0000005eff5e723e */ /* 0x000fe200000010ff */
[-C--:B------:R-:W-:Y:S01]  /*8600*/  FMUL R102, R102, R154.reuse ;  /* 0x0000009a66667220 */ /* 0x080fe20000400000 */
[----:B------:R-:W-:Y:S01]  /*8610*/  F2FP.BF16.F32.PACK_AB R95, RZ, R95 ;  /* 0x0000005fff5f723e */ /* 0x000fe200000010ff */
[----:B------:R-:W-:Y:S01]  /*8620*/  FMUL R103, R103, R154 ;  /* 0x0000009a67677220 */ /* 0x000fe20000400000 */
[----:B------:R-:W-:Y:S01]  /*8630*/  F2FP.BF16.F32.PACK_AB R96, RZ, R96 ;  /* 0x00000060ff60723e */ /* 0x000fe200000010ff */
[-C--:B------:R-:W-:Y:S01]  /*8640*/  FMUL R104, R104, R154.reuse ;  /* 0x0000009a68687220 */ /* 0x080fe20000400000 */
[----:B------:R-:W-:Y:S01]  /*8650*/  F2FP.BF16.F32.PACK_AB R97, RZ, R97 ;  /* 0x00000061ff61723e */ /* 0x000fe200000010ff */
[----:B------:R-:W-:Y:S01]  /*8660*/  @P3 STG.E.U16 desc[UR36][R6.64+0x10], R92 ;  /* 0x0000105c06003986 */ /* 0x000fe2000c101524 */
[C---:B------:R-:W-:Y:S01]  /*8670*/  ISETP.GT.AND P3, PT, R0.reuse, 0x9, P1 ;  /* 0x000000090000780c */ /* 0x040fe20000f64270 */
[----:B------:R-:W-:Y:S01]  /*8680*/  FMUL R105, R105, R154 ;  /* 0x0000009a69697220 */ /* 0x000fe20000400000 */
[----:B------:R-:W-:Y:S01]  /*8690*/  F2FP.BF16.F32.PACK_AB R98, RZ, R98 ;  /* 0x00000062ff62723e */ /* 0x000fe200000010ff */
        /* <DEDUP_REMOVED lines=162> */
[----:B------:R-:W-:Y:S01]  /*90c0*/  IMAD.SHL.U32 R15, R4, 0x100, RZ ;  /* 0x00000100040f7824 */ /* 0x000fe200078e00ff */
[----:B------:R-:W-:Y:S01]  /*90d0*/  F2FP.BF16.F32.PACK_AB R145, RZ, R145 ;  /* 0x00000091ff91723e */ /* 0x000fe200000010ff */
[----:B------:R-:W-:Y:S01]  /*90e0*/  @P3 STG.E.U16 desc[UR36][R6.64+0xa0], R128 ;  /* 0x0000a08006003986 */ /* 0x000fe2000c101524 */
[----:B------:R-:W-:Y:S01]  /*90f0*/  ISETP.GT.AND P3, PT, R0, 0x51, P1 ;  /* 0x000000510000780c */ /* 0x000fe20000f64270 */
[----:B------:R-:W-:Y:S01]  /*9100*/  FMUL R24, R24, R154 ;  /* 0x0000009a18187220 */ /* 0x000fe20000400000 */
[----:B------:R-:W-:Y:S01]  /*9110*/  F2FP.BF16.F32.PACK_AB R146, RZ, R146 ;  /* 0x00000092ff92723e */ /* 0x000fe200000010ff */
[----:B------:R-:W-:Y:S01]  /*9120*/  @P4 STG.E.U16 desc[UR36][R6.64+0xa2], R129 ;  /* 0x0000a28106004986 */ /* 0x000fe2000c101524 */
[C---:B------:R-:W-:Y:S01]  /*9130*/  ISETP.GT.AND P4, PT, R0.reuse, 0x58, P2 ;  /* 0x000000580000780c */ /* 0x040fe20001784270 */
        /* <DEDUP_REMOVED lines=18> */
[-C--:B------:R-:W-:Y:S01]  /*9260*/  FMUL R30, R30, R154.reuse ;  /* 0x0000009a1e1e7220 */ /* 0x080fe20000400000 */
[----:B------:R-:W-:Y:S01]  /*9270*/  SHF.L.U64.HI R5, R4, 0x8, R5 ;  /* 0x0000000804057819 */ /* 0x000fe20000010205 */
[----:B------:R-:W-:Y:S01]  /*9280*/  FMUL R31, R31, R154 ;  /* 0x0000009a1f1f7220 */ /* 0x000fe20000400000 */
[----:B------:R-:W-:Y:S01]  /*9290*/  F2FP.BF16.F32.PACK_AB R24, RZ, R24 ;  /* 0x00000018ff18723e */ /* 0x000fe200000010ff */
[----:B------:R-:W-:Y:S01]  /*92a0*/  @P3 STG.E.U16 desc[UR36][R12.64+0xb0], R134 ;  /* 0x0000b0860c003986 */ /* 0x000fe2000c101524 */
[----:B------:R-:W-:Y:S01]  /*92b0*/  ISETP.GT.AND P3, PT, R0, 0x61, P2 ;  /* 0x000000610000780c */ /* 0x000fe20001764270 */
        /* <DEDUP_REMOVED lines=43> */
[C---:B------:R-:W-:Y:S01]  /*9570*/  ISETP.GT.AND P2, PT, R0.reuse, 0x79, P2 ;  /* 0x000000790000780c */ /* 0x040fe20001744270 */
        /* <DEDUP_REMOVED lines=10> */
[-C--:B------:R-:W-:Y:S01]  /*9620*/  FMUL R48, R48, R154.reuse ;  /* 0x0000009a30307220 */ /* 0x080fe20000400000 */
[----:B------:R-:W-:Y:S01]  /*9630*/  F2FP.BF16.F32.PACK_AB R41, RZ, R41 ;  /* 0x00000029ff29723e */ /* 0x000fe200000010ff */
[----:B------:R-:W-:Y:S01]  /*9640*/  FMUL R49, R49, R154 ;  /* 0x0000009a31317220 */ /* 0x000fe20000400000 */
[----:B------:R-:W-:Y:S01]  /*9650*/  F2FP.BF16.F32.PACK_AB R40, RZ, R40 ;  /* 0x00000028ff28723e */ /* 0x000fe200000010ff */
[----:B------:R-:W-:Y:S01]  /*9660*/  @P4 STG.E.U16 desc[UR36][R12.64+0xe0], R146 ;  /* 0x0000e0920c004986 */ /* 0x000fe2000c101524 */
[----:B------:R-:W-:Y:S01]  /*9670*/  F2FP.BF16.F32.PACK_AB R42, RZ, R42 ;  /* 0x0000002aff2a723e */ /* 0x000fe200000010ff */
[-C--:B------:R-:W-:Y:S01]  /*9680*/  FMUL R50, R50, R154.reuse ;  /* 0x0000009a32327220 */ /* 0x080fe20000400000 */
[----:B------:R-:W-:Y:S01]  /*9690*/  F2FP.BF16.F32.PACK_AB R43, RZ, R43 ;  /* 0x0000002bff2b723e */ /* 0x000fe200000010ff */
[----:B------:R-:W-:Y:S01]  /*96a0*/  @P0 STG.E.U16 desc[UR36][R12.64+0xe2], R147 ;  /* 0x0000e2930c000986 */ /* 0x000fe2000c101524 */
[C---:B------:R-:W-:Y:S01]  /*96b0*/  ISETP.GT.AND P0, PT, R0.reuse, 0x78, P1 ;  /* 0x000000780000780c */ /* 0x040fe20000f04270 */
[----:B------:R-:W-:Y:S01]  /*96c0*/  FMUL R51, R51, R154 ;  /* 0x0000009a33337220 */ /* 0x000fe20000400000 */
[----:B------:R-:W-:Y:S01]  /*96d0*/  ISETP.GT.AND P1, PT, R0, 0x79, P1 ;  /* 0x000000790000780c */ /* 0x000fe20000f24270 */
[----:B------:R-:W-:Y:S01]  /*96e0*/  @P3 STG.E.U16 desc[UR36][R6.64+0xf0], R148 ;  /* 0x0000f09406003986 */ /* 0x000fe2000c101524 */
[----:B------:R-:W-:Y:S01]  /*96f0*/  IADD3 R14, P3, P4, R11, R6, R15 ;  /* 0x000000060b0e7210 */ /* 0x000fe20007c7e00f */
[----:B------:R-:W-:Y:S01]  /*9700*/  FMUL R52, R52, R154 ;  /* 0x0000009a34347220 */ /* 0x000fe20000400000 */
[----:B------:R-:W-:Y:S01]  /*9710*/  F2FP.BF16.F32.PACK_AB R44, RZ, R44 ;  /* 0x0000002cff2c723e */ /* 0x000fe200000010ff */
[----:B------:R0:W-:Y:S01]  /*9720*/  @P2 STG.E.U16 desc[UR36][R6.64+0xf2], R149 ;  /* 0x0000f29506002986 */ /* 0x0001e2000c101524 */
[----:B------:R-:W-:Y:S01]  /*9730*/  IADD3 R4, P2, R15, R6, RZ ;  /* 0x000000060f047210 */ /* 0x000fe20007f5e0ff */
[-C--:B------:R-:W-:Y:S01]  /*9740*/  FMUL R53, R53, R154.reuse ;  /* 0x0000009a35357220 */ /* 0x080fe20000400000 */
[----:B------:R-:W-:Y:S01]  /*9750*/  IADD3.X R15, R9, R7, R5, P3, P4 ;  /* 0x00000007090f7210 */ /* 0x000fe20001fe8405 */
[-C--:B------:R-:W-:Y:S01]  /*9760*/  FMUL R54, R54, R154.reuse ;  /* 0x0000009a36367220 */ /* 0x080fe20000400000 */
[C---:B------:R-:W-:Y:S01]  /*9770*/  ISETP.GT.AND P3, PT, R157.reuse, 0x88, PT ;  /* 0x000000889d00780c */ /* 0x040fe20003f64270 */
[----:B------:R-:W-:Y:S01]  /*9780*/  @P0 STG.E.U16 desc[UR36][R12.64+0xf0], R150 ;  /* 0x0000f0960c000986 */ /* 0x000fe2000c101524 */
[----:B------:R-:W-:Y:S01]  /*9790*/  ISETP.GT.AND P0, PT, R157, 0x80, PT ;  /* 0x000000809d00780c */ /* 0x000fe20003f04270 */
[----:B------:R-:W-:Y:S01]  /*97a0*/  IMAD.X R5, R5, 0x1, R7, P2 ;  /* 0x0000000105057824 */ /* 0x000fe200010e0607 */
[C---:B------:R-:W-:Y:S01]  /*97b0*/  ISETP.GT.AND P2, PT, R0.reuse, RZ, P3 ;  /* 0x000000ff0000720c */ /* 0x040fe20001f44270 */
[----:B------:R-:W-:Y:S01]  /*97c0*/  @P1 STG.E.U16 desc[UR36][R12.64+0xf2], R151 ;  /* 0x0000f2970c001986 */ /* 0x000fe2000c101524 */
[C---:B------:R-:W-:Y:S01]  /*97d0*/  ISETP.GT.AND P1, PT, R0.reuse, RZ, P0 ;  /* 0x000000ff0000720c */ /* 0x040fe20000724270 */
[-C--:B------:R-:W-:Y:S01]  /*97e0*/  FMUL R55, R55, R154.reuse ;  /* 0x0000009a37377220 */ /* 0x080fe20000400000 */
[----:B------:R-:W-:Y:S01]  /*97f0*/  ISETP.GT.AND P4, PT, R0, 0x1, P0 ;  /* 0x000000010000780c */ /* 0x000fe20000784270 */
[-C--:B------:R-:W-:Y:S01]  /*9800*/  FMUL R56, R56, R154.reuse ;  /* 0x0000009a38387220 */ /* 0x080fe20000400000 */
[----:B------:R-:W-:Y:S01]  /*9810*/  F2FP.BF16.F32.PACK_AB R45, RZ, R45 ;  /* 0x0000002dff2d723e */ /* 0x000fe200000010ff */
[----:B------:R-:W-:Y:S01]  /*9820*/  FMUL R57, R57, R154 ;  /* 0x0000009a39397220 */ /* 0x000fe20000400000 */
[----:B------:R-:W-:Y:S01]  /*9830*/  F2FP.BF16.F32.PACK_AB R46, RZ, R46 ;  /* 0x0000002eff2e723e */ /* 0x000fe200000010ff */
[-C--:B------:R-:W-:Y:S01]  /*9840*/  FMUL R58, R58, R154.reuse ;  /* 0x0000009a3a3a7220 */ /* 0x080fe20000400000 */
[----:B------:R-:W-:Y:S01]  /*9850*/  F2FP.BF16.F32.PACK_AB R47, RZ, R47 ;  /* 0x0000002fff2f723e */ /* 0x000fe200000010ff */
[----:B------:R-:W-:Y:S01]  /*9860*/  FMUL R59, R59, R154 ;  /* 0x0000009a3b3b7220 */ /* 0x000fe20000400000 */
[----:B------:R-:W-:Y:S01]  /*9870*/  F2FP.BF16.F32.PACK_AB R48, RZ, R48 ;  /* 0x00000030ff30723e */ /* 0x000fe200000010ff */
[----:B------:R-:W-:Y:S01]  /*9880*/  FMUL R60, R60, R154 ;  /* 0x0000009a3c3c7220 */ /* 0x000fe20000400000 */
[----:B------:R-:W-:Y:S01]  /*9890*/  F2FP.BF16.F32.PACK_AB R49, RZ, R49 ;  /* 0x00000031ff31723e */ /* 0x000fe200000010ff */
[----:B------:R-:W-:Y:S01]  /*98a0*/  @P1 STG.E.U16 desc[UR36][R4.64], R24 ;  /* 0x0000001804001986 */ /* 0x000fe2000c101524 */
[----:B0-----:R-:W-:Y:S01]  /*98b0*/  IADD3 R6, P1, R11, R4, RZ ;  /* 0x000000040b067210 */ /* 0x001fe20007f3e0ff */
[----:B------:R-:W-:Y:S01]  /*98c0*/  FMUL R61, R61, R154 ;  /* 0x0000009a3d3d7220 */ /* 0x000fe20000400000 */
[----:B------:R-:W-:Y:S01]  /*98d0*/  F2FP.BF16.F32.PACK_AB R50, RZ, R50 ;  /* 0x00000032ff32723e */ /* 0x000fe200000010ff */
[----:B------:R-:W-:Y:S01]  /*98e0*/  @P4 STG.E.U16 desc[UR36][R4.64+0x2], R25 ;  /* 0x0000021904004986 */ /* 0x000fe2000c101524 */
[C---:B------:R-:W-:Y:S01]  /*98f0*/  ISETP.GT.AND P4, PT, R0.reuse, 0x1, P3 ;  /* 0x000000010000780c */ /* 0x040fe20001f84270 */
[--C-:B------:R-:W-:Y:S01]  /*9900*/  IMAD.X R7, R9, 0x1, R5.reuse, P1 ;  /* 0x0000000109077824 */ /* 0x100fe200008e0605 */
[----:B------:R-:W-:Y:S01]  /*9910*/  ISETP.GT.AND P1, PT, R0, 0x8, P0 ;  /* 0x000000080000780c */ /* 0x000fe20000724270 */
[-C--:B------:R-:W-:Y:S01]  /*9920*/  FMUL R62, R62, R154.reuse ;  /* 0x0000009a3e3e7220 */ /* 0x080fe20000400000 */
[----:B------:R-:W-:Y:S01]  /*9930*/  F2FP.BF16.F32.PACK_AB R51, RZ, R51 ;  /* 0x00000033ff33723e */ /* 0x000fe200000010ff */
[-C--:B------:R-:W-:Y:S01]  /*9940*/  FMUL R63, R63, R154.reuse ;  /* 0x0000009a3f3f7220 */ /* 0x080fe20000400000 */
[----:B------:R-:W-:Y:S01]  /*9950*/  @P2 STG.E.U16 desc[UR36][R6.64], R26 ;  /* 0x0000001a06002986 */ /* 0x000fe2000c101524 */
[----:B------:R-:W-:Y:S01]  /*9960*/  ISETP.GT.AND P2, PT, R0, 0x9, P0 ;  /* 0x000000090000780c */ /* 0x000fe20000744270 */
[----:B------:R-:W-:Y:S01]  /*9970*/  FMUL R64, R64, R154 ;  /* 0x0000009a40407220 */ /* 0x000fe20000400000 */
[----:B------:R-:W-:Y:S01]  /*9980*/  F2FP.BF16.F32.PACK_AB R52, RZ, R52 ;  /* 0x00000034ff34723e */ /* 0x000fe200000010ff */
[-C--:B------:R-:W-:Y:S01]  /*9990*/  FMUL R65, R65, R154.reuse ;  /* 0x0000009a41417220 */ /* 0x080fe20000400000 */
[----:B------:R-:W-:Y:S01]  /*99a0*/  F2FP.BF16.F32.PACK_AB R53, RZ, R53 ;  /* 0x00000035ff35723e */ /* 0x000fe200000010ff */
[----:B------:R-:W-:Y:S01]  /*99b0*/  FMUL R66, R66, R154 ;  /* 0x0000009a42427220 */ /* 0x000fe20000400000 */
[----:B------:R0:W-:Y:S01]  /*99c0*/  @P4 STG.E.U16 desc[UR36][R6.64+0x2], R27 ;  /* 0x0000021b06004986 */ /* 0x0001e2000c101524 */
[----:B------:R-:W-:Y:S01]  /*99d0*/  IADD3 R8, P4, R11, R4, RZ ;  /* 0x000000040b087210 */ /* 0x000fe20007f9e0ff */
[----:B------:R-:W-:Y:S01]  /*99e0*/  FMUL R67, R67, R154 ;  /* 0x0000009a43437220 */ /* 0x000fe20000400000 */
[----:B------:R-:W-:Y:S01]  /*99f0*/  F2FP.BF16.F32.PACK_AB R54, RZ, R54 ;  /* 0x00000036ff36723e */ /* 0x000fe200000010ff */
[----:B------:R-:W-:Y:S01]  /*9a00*/  @P1 STG.E.U16 desc[UR36][R4.64+0x10], R28 ;  /* 0x0000101c04001986 */ /* 0x000fe2000c101524 */
[C---:B------:R-:W-:Y:S01]  /*9a10*/  ISETP.GT.AND P1, PT, R0.reuse, 0x8, P3 ;  /* 0x000000080000780c */ /* 0x040fe20001f24270 */
[----:B------:R-:W-:Y:S01]  /*9a20*/  IMAD.X R9, R9, 0x1, R5, P4 ;  /* 0x0000000109097824 */ /* 0x000fe200020e0605 */
[C---:B------:R-:W-:Y:S01]  /*9a30*/  ISETP.GT.AND P4, PT, R0.reuse, 0x9, P3 ;  /* 0x000000090000780c */ /* 0x040fe20001f84270 */
[----:B------:R-:W-:Y:S01]  /*9a40*/  @P2 STG.E.U16 desc[UR36][R4.64+0x12], R29 ;  /* 0x0000121d04002986 */ /* 0x000fe2000c101524 */
        /* <DEDUP_REMOVED lines=25> */
[----:B------:R-:W-:Y:S01]  /*9be0*/  FMUL R76, R76, R154 ;  /* 0x0000009a4c4c7220 */ /* 0x000fe20000400000 */
[----:B------:R-:W-:Y:S01]  /*9bf0*/  F2FP.BF16.F32.PACK_AB R63, RZ, R63 ;  /* 0x0000003fff3f723e */ /* 0x000fe200000010ff */
[--C-:B0-----:R-:W-:Y:S01]  /*9c00*/  @P4 IMAD.MOV.U32 R6, RZ, RZ, R14.reuse ;  /* 0x000000ffff064224 */ /* 0x101fe200078e000e */
[----:B------:R-:W-:Y:S01]  /*9c10*/  F2FP.BF16.F32.PACK_AB R64, RZ, R64 ;  /* 0x00000040ff40723e */ /* 0x000fe200000010ff */
[--C-:B------:R-:W-:Y:S01]  /*9c20*/  @P4 IMAD.MOV.U32 R7, RZ, RZ, R15.reuse ;  /* 0x000000ffff074224 */ /* 0x100fe200078e000f */
[----:B------:R-:W-:Y:S01]  /*9c30*/  F2FP.BF16.F32.PACK_AB R65, RZ, R65 ;  /* 0x00000041ff41723e */ /* 0x000fe200000010ff */
[----:B------:R-:W-:Y:S01]  /*9c40*/  FMUL R77, R77, R154 ;  /* 0x0000009a4d4d7220 */ /* 0x000fe20000400000 */
[----:B------:R-:W-:Y:S01]  /*9c50*/  F2FP.BF16.F32.PACK_AB R66, RZ, R66 ;  /* 0x00000042ff42723e */ /* 0x000fe200000010ff */
[-C--:B------:R-:W-:Y:S01]  /*9c60*/  FMUL R78, R78, R154.reuse ;  /* 0x0000009a4e4e7220 */ /* 0x080fe20000400000 */
[----:B------:R0:W-:Y:S01]  /*9c70*/  @P4 STG.E.U16 desc[UR36][R6.64+0x20], R34 ;  /* 0x0000202206004986 */ /* 0x0001e2000c101524 */
[----:B------:R-:W-:Y:S01]  /*9c80*/  ISETP.GT.AND P4, PT, R0, 0x19, P0 ;  /* 0x000000190000780c */ /* 0x000fe20000784270 */
[-C--:B------:R-:W-:Y:S01]  /*9c90*/  FMUL R79, R79, R154.reuse ;  /* 0x0000009a4f4f7220 */ /* 0x080fe20000400000 */
[----:B------:R-:W-:Y:S01]  /*9ca0*/  F2FP.BF16.F32.PACK_AB R67, RZ, R67 ;  /* 0x00000043ff43723e */ /* 0x000fe200000010ff */
[-C--:B------:R-:W-:Y:S01]  /*9cb0*/  FMUL R80, R80, R154.reuse ;  /* 0x0000009a50507220 */ /* 0x080fe20000400000 */
[----:B------:R-:W-:Y:S01]  /*9cc0*/  F2FP.BF16.F32.PACK_AB R69, RZ, R69 ;  /* 0x00000045ff45723e */ /* 0x000fe200000010ff */
[----:B------:R-:W-:Y:S01]  /*9cd0*/  FMUL R81, R81, R154 ;  /* 0x0000009a51517220 */ /* 0x000fe20000400000 */
[----:B------:R-:W-:Y:S01]  /*9ce0*/  F2FP.BF16.F32.PACK_AB R68, RZ, R68 ;  /* 0x00000044ff44723e */ /* 0x000fe200000010ff */
[----:B------:R-:W-:Y:S01]  /*9cf0*/  FMUL R82, R82, R154 ;  /* 0x0000009a52527220 */ /* 0x000fe20000400000 */
[----:B------:R-:W-:Y:S01]  /*9d00*/  F2FP.BF16.F32.PACK_AB R70, RZ, R70 ;  /* 0x00000046ff46723e */ /* 0x000fe200000010ff */
[----:B------:R-:W-:Y:S01]  /*9d10*/  FMUL R83, R83, R154 ;  /* 0x0000009a53537220 */ /* 0x000fe20000400000 */
[----:B------:R-:W-:Y:S01]  /*9d20*/  F2FP.BF16.F32.PACK_AB R71, RZ, R71 ;  /* 0x00000047ff47723e */ /* 0x000fe200000010ff */
[----:B0-----:R-:W-:Y:S01]  /*9d30*/  @P2 IMAD.MOV.U32 R6, RZ, RZ, R14 ;  /* 0x000000ffff062224 */ /* 0x001fe200078e000e */
[----:B------:R-:W-:Y:S01]  /*9d40*/  F2FP.BF16.F32.PACK_AB R72, RZ, R72 ;  /* 0x00000048ff48723e */ /* 0x000fe200000010ff */
[----:B------:R-:W-:Y:S01]  /*9d50*/  @P2 IMAD.MOV.U32 R7, RZ, RZ, R15 ;  /* 0x000000ffff072224 */ /* 0x000fe200078e000f */
        /* <DEDUP_REMOVED lines=13> */
[----:B------:R-:W-:-:S02]  /*9e30*/  ISETP.GT.AND P4, PT, R0, 0x20, P0 ;  /* 0x000000200000780c */ /* 0x000fc40000784270 */
[----:B------:R-:W-:Y:S02]  /*9e40*/  F2FP.BF16.F32.PACK_AB R77, RZ, R77 ;  /* 0x0000004dff4d723e */ /* 0x000fe400000010ff */
[----:B------:R-:W-:Y:S01]  /*9e50*/  F2FP.BF16.F32.PACK_AB R78, RZ, R78 ;  /* 0x0000004eff4e723e */ /* 0x000fe200000010ff */
[----:B0-----:R-:W-:Y:S01]  /*9e60*/  @P2 IMAD.MOV.U32 R7, RZ, RZ, R15 ;  /* 0x000000ffff072224 */ /* 0x001fe200078e000f */
[----:B------:R-:W-:Y:S02]  /*9e70*/  @P2 MOV R6, R14 ;  /* 0x0000000e00062202 */ /* 0x000fe40000000f00 */
[----:B------:R-:W-:Y:S02]  /*9e80*/  F2FP.BF16.F32.PACK_AB R79, RZ, R79 ;  /* 0x0000004fff4f723e */ /* 0x000fe400000010ff */
[----:B------:R-:W-:Y:S01]  /*9e90*/  F2FP.BF16.F32.PACK_AB R80, RZ, R80 ;  /* 0x00000050ff50723e */ /* 0x000fe200000010ff */
[----:B------:R0:W-:Y:S01]  /*9ea0*/  @P2 STG.E.U16 desc[UR36][R6.64+0x30], R38 ;  /* 0x0000302606002986 */ /* 0x0001e2000c101524 */
[----:B------:R-:W-:-:S02]  /*9eb0*/  ISETP.GT.AND P2, PT, R0, 0x21, P0 ;  /* 0x000000210000780c */ /* 0x000fc40000744270 */
[----:B------:R-:W-:Y:S02]  /*9ec0*/  F2FP.BF16.F32.PACK_AB R81, RZ, R81 ;  /* 0x00000051ff51723e */ /* 0x000fe400000010ff */
[----:B------:R-:W-:Y:S02]  /*9ed0*/  F2FP.BF16.F32.PACK_AB R82, RZ, R82 ;  /* 0x00000052ff52723e */ /* 0x000fe400000010ff */
[----:B------:R-:W-:Y:S02]  /*9ee0*/  F2FP.BF16.F32.PACK_AB R83, RZ, R83 ;  /* 0x00000053ff53723e */ /* 0x000fe400000010ff */
[----:B------:R-:W-:Y:S02]  /*9ef0*/  F2FP.BF16.F32.PACK_AB R84, RZ, R84 ;  /* 0x00000054ff54723e */ /* 0x000fe400000010ff */
[----:B------:R-:W-:Y:S01]  /*9f00*/  F2FP.BF16.F32.PACK_AB R85, RZ, R85 ;  /* 0x00000055ff55723e */ /* 0x000fe200000010ff */
[----:B0-----:R-:W-:Y:S01]  /*9f10*/  @P1 IMAD.MOV.U32 R6, RZ, RZ, R14 ;  /* 0x000000ffff061224 */ /* 0x001fe200078e000e */
[----:B------:R-:W-:Y:S01]  /*9f20*/  F2FP.BF16.F32.PACK_AB R86, RZ, R86 ;  /* 0x00000056ff56723e */ /* 0x000fe200000010ff */
[----:B------:R-:W-:Y:S01]  /*9f30*/  @P1 IMAD.MOV.U32 R7, RZ, RZ, R15 ;  /* 0x000000ffff071224 */ /* 0x000fe200078e000f */
[----:B------:R-:W-:-:S04]  /*9f40*/  F2FP.BF16.F32.PACK_AB R87, RZ, R87 ;  /* 0x00000057ff57723e */ /* 0x000fc800000010ff */
[----:B------:R0:W-:Y:S01]  /*9f50*/  @P1 STG.E.U16 desc[UR36][R6.64+0x32], R39 ;  /* 0x0000322706001986 */ /* 0x0001e2000c101524 */
[----:B------:R-:W-:-:S03]  /*9f60*/  ISETP.GT.AND P1, PT, R0, 0x20, P3 ;  /* 0x000000200000780c */ /* 0x000fc60001f24270 */
[----:B------:R-:W-:Y:S01]  /*9f70*/  @P2 STG.E.U16 desc[UR36][R4.64+0x42], R41 ;  /* 0x0000422904002986 */ /* 0x000fe2000c101524 */
[----:B------:R-:W-:-:S03]  /*9f80*/  ISETP.GT.AND P2, PT, R0, 0x21, P3 ;  /* 0x000000210000780c */ /* 0x000fc60001f44270 */
[----:B------:R-:W-:Y:S01]  /*9f90*/  @P4 STG.E.U16 desc[UR36][R4.64+0x40], R40 ;  /* 0x0000402804004986 */ /* 0x000fe2000c101524 */
[----:B------:R-:W-:-:S05]  /*9fa0*/  ISETP.GT.AND P4, PT, R0, 0x28, P0 ;  /* 0x000000280000780c */ /* 0x000fca0000784270 */
[----:B0-----:R-:W-:Y:S02]  /*9fb0*/  @P1 IMAD.MOV.U32 R6, RZ, RZ, R14 ;  /* 0x000000ffff061224 */ /* 0x001fe400078e000e */
[----:B------:R-:W-:-:S05]  /*9fc0*/  @P1 IMAD.MOV.U32 R7, RZ, RZ, R15 ;  /* 0x000000ffff071224 */ /* 0x000fca00078e000f */
[----:B------:R0:W-:Y:S01]  /*9fd0*/  @P1 STG.E.U16 desc[UR36][R6.64+0x40], R42 ;  /* 0x0000402a06001986 */ /* 0x0001e2000c101524 */
[----:B------:R-:W-:Y:S01]  /*9fe0*/  ISETP.GT.AND P1, PT, R0, 0x29, P0 ;  /* 0x000000290000780c */ /* 0x000fe20000724270 */
[----:B0-----:R-:W-:Y:S02]  /*9ff0*/  @P2 IMAD.MOV.U32 R6, RZ, RZ, R14 ;  /* 0x000000ffff062224 */ /* 0x001fe400078e000e */
[----:B------:R-:W-:-:S05]  /*a000*/  @P2 IMAD.MOV.U32 R7, RZ, RZ, R15 ;  /* 0x000000ffff072224 */ /* 0x000fca00078e000f */
        /* <DEDUP_REMOVED lines=15> */
[----:B------:R-:W-:Y:S02]  /*a100*/  ISETP.GT.AND P1, PT, R0, 0x31, P3 ;  /* 0x000000310000780c */ /* 0x000fe40001f24270 */
[----:B0-----:R-:W-:Y:S01]  /*a110*/  @P2 MOV R6, R14 ;  /* 0x0000000e00062202 */ /* 0x001fe20000000f00 */
[----:B------:R-:W-:-:S06]  /*a120*/  @P2 IMAD.MOV.U32 R7, RZ, RZ, R15 ;  /* 0x000000ffff072224 */ /* 0x000fcc00078e000f */
[----:B------:R-:W-:Y:S01]  /*a130*/  @P4 STG.E.U16 desc[UR36][R4.64+0x62], R49 ;  /* 0x0000623104004986 */ /* 0x000fe2000c101524 */
[----:B------:R-:W-:-:S03]  /*a140*/  ISETP.GT.AND P4, PT, R0, 0x39, P0 ;  /* 0x000000390000780c */ /* 0x000fc60000784270 */
[----:B------:R0:W-:Y:S01]  /*a150*/  @P2 STG.E.U16 desc[UR36][R6.64+0x60], R50 ;  /* 0x0000603206002986 */ /* 0x0001e2000c101524 */
[----:B------:R-:W-:Y:S01]  /*a160*/  ISETP.GT.AND P2, PT, R0, 0x38, P0 ;  /* 0x000000380000780c */ /* 0x000fe20000744270 */
[----:B0-----:R-:W-:Y:S02]  /*a170*/  @P1 IMAD.MOV.U32 R6, RZ, RZ, R14 ;  /* 0x000000ffff061224 */ /* 0x001fe400078e000e */
[----:B------:R-:W-:-:S05]  /*a180*/  @P1 IMAD.MOV.U32 R7, RZ, RZ, R15 ;  /* 0x000000ffff071224 */ /* 0x000fca00078e000f */
[----:B------:R0:W-:Y:S01]  /*a190*/  @P1 STG.E.U16 desc[UR36][R6.64+0x62], R51 ;  /* 0x0000623306001986 */ /* 0x0001e2000c101524 */
[----:B------:R-:W-:-:S04]  /*a1a0*/  ISETP.GT.AND P1, PT, R0, 0x38, P3 ;  /* 0x000000380000780c */ /* 0x000fc80001f24270 */
[----:B------:R-:W-:Y:S01]  /*a1b0*/  @P2 STG.E.U16 desc[UR36][R4.64+0x70], R52 ;  /* 0x0000703404002986 */ /* 0x000fe2000c101524 */
[----:B------:R-:W-:-:S03]  /*a1c0*/  ISETP.GT.AND P2, PT, R0, 0x39, P3 ;  /* 0x000000390000780c */ /* 0x000fc60001f44270 */
[----:B------:R-:W-:Y:S01]  /*a1d0*/  @P4 STG.E.U16 desc[UR36][R4.64+0x72], R53 ;  /* 0x0000723504004986 */ /* 0x000fe2000c101524 */
[----:B------:R-:W-:-:S04]  /*a1e0*/  ISETP.GT.AND P4, PT, R0, 0x40, P0 ;  /* 0x000000400000780c */ /* 0x000fc80000784270 */
        /* <DEDUP_REMOVED lines=24> */
[----:B0-----:R-:W-:Y:S01]  /*a370*/  @P4 MOV R6, R14 ;  /* 0x0000000e00064202 */ /* 0x001fe20000000f00 */
        /* <DEDUP_REMOVED lines=44> */
[----:B------:R-:W-:Y:S01]  /*a640*/  ISETP.GT.AND P2, PT, R0, 0x69, P3 ;  /* 0x000000690000780c */ /* 0x000fe20001f44270 */
[----:B0-----:R-:W-:Y:S02]  /*a650*/  @P1 IMAD.MOV.U32 R6, RZ, RZ, R14 ;  /* 0x000000ffff061224 */ /* 0x001fe400078e000e */
        /* <DEDUP_REMOVED lines=10> */
[----:B------:R-:W-:Y:S01]  /*a700*/  ISETP.GT.AND P1, PT, R0, 0x71, P3 ;  /* 0x000000710000780c */ /* 0x000fe20001f24270 */
[----:B0-----:R-:W-:Y:S02]  /*a710*/  @P4 IMAD.MOV.U32 R6, RZ, RZ, R14 ;  /* 0x000000ffff064224 */ /* 0x001fe400078e000e */
[----:B------:R-:W-:-:S05]  /*a720*/  @P4 IMAD.MOV.U32 R7, RZ, RZ, R15 ;  /* 0x000000ffff074224 */ /* 0x000fca00078e000f */
[----:B------:R-:W-:Y:S01]  /*a730*/  @P2 STG.E.U16 desc[UR36][R4.64+0xe2], R81 ;  /* 0x0000e25104002986 */ /* 0x000fe2000c101524 */
[C---:B------:R-:W-:Y:S02]  /*a740*/  ISETP.GT.AND P2, PT, R0.reuse, 0x78, P0 ;  /* 0x000000780000780c */ /* 0x040fe40000744270 */
[C---:B------:R-:W-:Y:S01]  /*a750*/  ISETP.GT.AND P0, PT, R0.reuse, 0x79, P0 ;  /* 0x000000790000780c */ /* 0x040fe20000704270 */
[----:B------:R0:W-:Y:S01]  /*a760*/  @P4 STG.E.U16 desc[UR36][R6.64+0xe0], R82 ;  /* 0x0000e05206004986 */ /* 0x0001e2000c101524 */
[C---:B------:R-:W-:Y:S02]  /*a770*/  ISETP.GT.AND P4, PT, R0.reuse, 0x78, P3 ;  /* 0x000000780000780c */ /* 0x040fe40001f84270 */
[----:B------:R-:W-:Y:S01]  /*a780*/  ISETP.GT.AND P3, PT, R0, 0x79, P3 ;  /* 0x000000790000780c */ /* 0x000fe20001f64270 */
[----:B0-----:R-:W-:Y:S02]  /*a790*/  @P1 IMAD.MOV.U32 R6, RZ, RZ, R14 ;  /* 0x000000ffff061224 */ /* 0x001fe400078e000e */
[----:B------:R-:W-:-:S05]  /*a7a0*/  @P1 IMAD.MOV.U32 R7, RZ, RZ, R15 ;  /* 0x000000ffff071224 */ /* 0x000fca00078e000f */
[----:B------:R-:W-:Y:S04]  /*a7b0*/  @P1 STG.E.U16 desc[UR36][R6.64+0xe2], R83 ;  /* 0x0000e25306001986 */ /* 0x000fe8000c101524 */
[----:B------:R-:W-:Y:S04]  /*a7c0*/  @P2 STG.E.U16 desc[UR36][R4.64+0xf0], R84 ;  /* 0x0000f05404002986 */ /* 0x000fe8000c101524 */
[----:B------:R0:W-:Y:S02]  /*a7d0*/  @P0 STG.E.U16 desc[UR36][R4.64+0xf2], R85 ;  /* 0x0000f25504000986 */ /* 0x0001e4000c101524 */
[----:B0-----:R-:W-:Y:S01]  /*a7e0*/  @P4 MOV R4, R14 ;  /* 0x0000000e00044202 */ /* 0x001fe20000000f00 */
[----:B------:R-:W-:-:S05]  /*a7f0*/  @P4 IMAD.MOV.U32 R5, RZ, RZ, R15 ;  /* 0x000000ffff054224 */ /* 0x000fca00078e000f */
[----:B------:R0:W-:Y:S04]  /*a800*/  @P4 STG.E.U16 desc[UR36][R4.64+0xf0], R86 ;  /* 0x0000f05604004986 */ /* 0x0001e8000c101524 */
[----:B------:R0:W-:Y:S02]  /*a810*/  @P3 STG.E.U16 desc[UR36][R14.64+0xf2], R87 ;  /* 0x0000f2570e003986 */ /* 0x0001e4000c101524 */
.L_x_284:
[----:B------:R-:W-:Y:S05]  /*a820*/  BSYNC B0 ;  /* 0x0000000000007941 */ /* 0x000fea0003800000 */
.L_x_32:
[----:B------:R-:W-:Y:S01]  /*a830*/  ULDC UR4, c[0x0][0xc] ;  /* 0x0000030000047ab9 */ /* 0x000fe20000000800 */
[----:B------:R-:W-:Y:S01]  /*a840*/  ULDC UR5, c[0x0][0x10] ;  /* 0x0000040000057ab9 */ /* 0x000fe20000000800 */
[----:B0-----:R-:W0:Y:S01]  /*a850*/  LDC R5, c[0x0][0x14] ;  /* 0x00000500ff057b82 */ /* 0x001e220000000800 */
[----:B------:R-:W-:Y:S01]  /*a860*/  UIMAD.WIDE.U32 UR4, UR4, UR5, URZ ;  /* 0x00000005040472a5 */ /* 0x000fe2000f8e003f */
[----:B------:R-:W-:Y:S01]  /*a870*/  PRMT R0, RZ, 0x7610, R0 ;  /* 0x00007610ff007816 */ /* 0x000fe20000000000 */
[----:B------:R-:W-:Y:S02]  /*a880*/  IMAD.MOV.U32 R153, RZ, RZ, -0x1 ;  /* 0xffffffffff997424 */ /* 0x000fe400078e00ff */
[----:B------:R-:W-:Y:S02]  /*a890*/  IMAD.MOV.U32 R23, RZ, RZ, -0x1 ;  /* 0xffffffffff177424 */ /* 0x000fe400078e00ff */
[----:B0-----:R-:W-:-:S04]  /*a8a0*/  IMAD.WIDE.U32 R16, R5, UR4, R16 ;  /* 0x0000000405107c25 */ /* 0x001fc8000f8e0010 */
[----:B------:R-:W-:Y:S01]  /*a8b0*/  IMAD R5, R5, UR5, RZ ;  /* 0x0000000505057c24 */ /* 0x000fe2000f8e02ff */
[----:B------:R-:W-:Y:S02]  /*a8c0*/  ULDC.64 UR4, c[0x0][0x650] ;  /* 0x0001940000047ab9 */ /* 0x000fe40000000a00 */
[----:B------:R-:W-:Y:S01]  /*a8d0*/  ISETP.GE.U32.AND P0, PT, R16, UR4, PT ;  /* 0x0000000410007c0c */ /* 0x000fe2000bf06070 */
[----:B------:R-:W-:-:S05]  /*a8e0*/  IMAD.IADD R17, R17, 0x1, R5 ;  /* 0x0000000111117824 */ /* 0x000fca00078e0205 */
[----:B------:R-:W-:-:S13]  /*a8f0*/  ISETP.GE.U32.AND.EX P0, PT, R17, UR5, PT, P0 ;  /* 0x0000000511007c0c */ /* 0x000fda000bf06100 */
[----:B------:R-:W-:Y:S05]  /*a900*/  @P0 BRA `(.L_x_285) ;  /* 0x0000000400640947 */ /* 0x000fea0003800000 */
[----:B------:R-:W0:Y:S01]  /*a910*/  S2R R12, SR_CTAID.X ;  /* 0x00000000000c7919 */ /* 0x000e220000002500 */
[----:B------:R-:W3:Y:S01]  /*a920*/  LDC.64 R10, c[0x0][0x628] ;  /* 0x00018a00ff0a7b82 */ /* 0x000ee20000000a00 */
[----:B------:R-:W-:Y:S01]  /*a930*/  ULDC UR4, c[0x0][0x150] ;  /* 0x0000540000047ab9 */ /* 0x000fe20000000800 */
[----:B-12---:R-:W-:Y:S01]  /*a940*/  IMAD.MOV.U32 R8, RZ, RZ, R16 ;  /* 0x000000ffff087224 */ /* 0x006fe200078e0010 */
[----:B------:R-:W1:Y:S01]  /*a950*/  S2R R24, SR_CTAID.Y ;  /* 0x0000000000187919 */ /* 0x000e620000002600 */
[----:B------:R-:W-:-:S04]  /*a960*/  IMAD.MOV.U32 R9, RZ, RZ, R17 ;  /* 0x000000ffff097224 */ /* 0x000fc800078e0011 */
[----:B------:R-:W2:Y:S08]  /*a970*/  LDC R21, c[0x0][0x144] ;  /* 0x00005100ff157b82 */ /* 0x000eb00000000800 */
[----:B------:R-:W1:Y:S08]  /*a980*/  LDC R0, c[0x0][0x630] ;  /* 0x00018c00ff007b82 */ /* 0x000e700000000800 */
[----:B------:R-:W1:Y:S01]  /*a990*/  LDC.64 R14, c[0x0][0x620] ;  /* 0x00018800ff0e7b82 */ /* 0x000e620000000a00 */
[----:B---3--:R-:W-:-:S04]  /*a9a0*/  ISETP.NE.U32.AND P0, PT, R10, RZ, PT ;  /* 0x000000ff0a00720c */ /* 0x008fc80003f05070 */
[----:B------:R-:W-:Y:S02]  /*a9b0*/  ISETP.NE.AND.EX P0, PT, R11, RZ, PT, P0 ;  /* 0x000000ff0b00720c */ /* 0x000fe40003f05300 */
[----:B0-----:R-:W-:-:S05]  /*a9c0*/  I2FP.F32.U32 R3, R12 ;  /* 0x0000000c00037245 */ /* 0x001fca0000201000 */
[----:B------:R-:W-:-:S04]  /*a9d0*/  FMUL R3, R3, UR4 ;  /* 0x0000000403037c20 */ /* 0x000fc80008400000 */
[----:B------:R0:W3:Y:S02]  /*a9e0*/  F2I.U32.TRUNC.NTZ R20, R3 ;  /* 0x0000000300147305 */ /* 0x0000e4000020f000 */
[----:B--2---:R-:W-:Y:S05]  /*a9f0*/  @!P0 BRA `(.L_x_286) ;  /* 0x0000000000288947 */ /* 0x004fea0003800000 */
[----:B0-----:R-:W0:Y:S02]  /*aa00*/  LDC R3, c[0x0][0x634] ;  /* 0x00018d00ff037b82 */ /* 0x001e240000000800 */
        /* <DEDUP_REMOVED lines=9> */
.L_x_286:
[----:B------:R-:W2:Y:S01]  /*aaa0*/  LDC.64 R30, c[0x0][0x640] ;  /* 0x00019000ff1e7b82 */ /* 0x000ea20000000a00 */
[-CC-:B-1----:R-:W-:Y:S01]  /*aab0*/  SHF.R.U64 R23, R8, R0.reuse, R9.reuse ;  /* 0x0000000008177219 */ /* 0x182fe20000001209 */
[----:B------:R-:W-:Y:S01]  /*aac0*/  ULDC UR4, c[0x0][0x154] ;  /* 0x0000550000047ab9 */ /* 0x000fe20000000800 */
[----:B------:R-:W-:Y:S01]  /*aad0*/  SHF.R.U32.HI R0, RZ, R0, R9 ;  /* 0x00000000ff007219 */ /* 0x000fe20000011609 */
[----:B------:R-:W-:Y:S01]  /*aae0*/  IMAD.MOV.U32 R7, RZ, RZ, 0x1 ;  /* 0x00000001ff077424 */ /* 0x000fe200078e00ff */
[----:B0-----:R-:W-:Y:S02]  /*aaf0*/  IADD3 R3, P0, RZ, -R23, RZ ;  /* 0x80000017ff037210 */ /* 0x001fe40007f1e0ff */
[----:B---3--:R-:W-:Y:S01]  /*ab00*/  IADD3 R20, -R20, RZ, RZ ;  /* 0x000000ff14147210 */ /* 0x008fe20007ffe1ff */
[----:B------:R-:W0:Y:S02]  /*ab10*/  LDC R6, c[0x0][0x618] ;  /* 0x00018600ff067b82 */ /* 0x000e240000000800 */
[----:B------:R-:W-:-:S02]  /*ab20*/  IMAD.X R5, RZ, RZ, ~R0, P0 ;  /* 0x000000ffff057224 */ /* 0x000fc400000e0e00 */
[----:B------:R-:W-:Y:S02]  /*ab30*/  IMAD R26, R21, R20, R12 ;  /* 0x00000014151a7224 */ /* 0x000fe400078e020c */
[-C--:B------:R-:W-:Y:S02]  /*ab40*/  IMAD R0, R5, R14.reuse, RZ ;  /* 0x0000000e05007224 */ /* 0x080fe400078e02ff */
[----:B------:R-:W1:Y:S01]  /*ab50*/  LDC R8, c[0x0][0x608] ;  /* 0x00018200ff087b82 */ /* 0x000e620000000800 */
[----:B------:R-:W-:-:S04]  /*ab60*/  IMAD.WIDE.U32 R4, R3, R14, R16 ;  /* 0x0000000e03047225 */ /* 0x000fc800078e0010 */
[----:B------:R-:W-:Y:S01]  /*ab70*/  IMAD R3, R3, R15, R0 ;  /* 0x0000000f03037224 */ /* 0x000fe200078e0200 */
[----:B------:R-:W-:Y:S02]  /*ab80*/  I2FP.F32.U32 R0, R24 ;  /* 0x0000001800007245 */ /* 0x000fe40000201000 */
[----:B------:R-:W3:Y:S01]  /*ab90*/  LDC R28, c[0x0][0x658] ;  /* 0x00019600ff1c7b82 */ /* 0x000ee20000000800 */
[----:B------:R-:W-:Y:S01]  /*aba0*/  IMAD.IADD R3, R5, 0x1, R3 ;  /* 0x0000000105037824 */ /* 0x000fe200078e0203 */
[----:B--2---:R-:W-:Y:S01]  /*abb0*/  ISETP.NE.U32.AND P0, PT, R30, RZ, PT ;  /* 0x000000ff1e00720c */ /* 0x004fe20003f05070 */
[----:B------:R-:W-:Y:S01]  /*abc0*/  FMUL R0, R0, UR4 ;  /* 0x0000000400007c20 */ /* 0x000fe20008400000 */
[----:B------:R-:W-:Y:S02]  /*abd0*/  IMAD.MOV.U32 R5, RZ, RZ, -0x1 ;  /* 0xffffffffff057424 */ /* 0x000fe400078e00ff */
[----:B------:R-:W-:Y:S01]  /*abe0*/  ISETP.NE.AND.EX P0, PT, R31, RZ, PT, P0 ;  /* 0x000000ff1f00720c */ /* 0x000fe20003f05300 */
[----:B------:R2:W2:Y:S01]  /*abf0*/  F2I.U32.TRUNC.NTZ R14, R0 ;  /* 0x00000000000e7305 */ /* 0x0004a2000020f000 */
[----:B------:R-:W2:Y:S01]  /*ac00*/  LDC R15, c[0x0][0x148] ;  /* 0x00005200ff0f7b82 */ /* 0x000ea20000000800 */
[----:B0-----:R-:W-:-:S02]  /*ac10*/  SHF.R.U64 R12, R4, R6, R3 ;  /* 0x00000006040c7219 */ /* 0x001fc40000001203 */
[----:B------:R-:W-:-:S05]  /*ac20*/  SHF.R.U32.HI R3, RZ, R6, R3 ;  /* 0x00000006ff037219 */ /* 0x000fca0000011603 */
[----:B------:R-:W0:Y:S01]  /*ac30*/  LDC R20, c[0x0][0x600] ;  /* 0x00018000ff147b82 */ /* 0x000e220000000800 */
[-CC-:B-1----:R-:W-:Y:S02]  /*ac40*/  SHF.R.U64 R10, R12, R8.reuse, R3.reuse ;  /* 0x000000080c0a7219 */ /* 0x182fe40000001203 */
[----:B------:R-:W-:-:S05]  /*ac50*/  SHF.R.U32.HI R3, RZ, R8, R3 ;  /* 0x00000008ff037219 */ /* 0x000fca0000011603 */
[----:B------:R-:W1:Y:S01]  /*ac60*/  LDC R25, c[0x0][0x648] ;  /* 0x00019200ff197b82 */ /* 0x000e620000000800 */
[-C--:B---3--:R-:W-:Y:S02]  /*ac70*/  SHF.L.U32 R4, R5, R28.reuse, RZ ;  /* 0x0000001c05047219 */ /* 0x088fe400000006ff */
[-CC-:B------:R-:W-:Y:S02]  /*ac80*/  SHF.R.U64 R13, R10, R28.reuse, R3.reuse ;  /* 0x0000001c0a0d7219 */ /* 0x180fe40000001203 */
[----:B------:R-:W-:Y:S02]  /*ac90*/  SHF.R.U32.HI R5, RZ, R28, R3 ;  /* 0x0000001cff057219 */ /* 0x000fe40000011603 */
[----:B------:R-:W-:Y:S01]  /*aca0*/  LOP3.LUT R21, RZ, R4, RZ, 0x33, !PT ;  /* 0x00000004ff157212 */ /* 0x000fe200078e33ff */
[----:B------:R-:W3:Y:S01]  /*acb0*/  LDC R27, c[0x0][0x638] ;  /* 0x00018e00ff1b7b82 */ /* 0x000ee20000000800 */
[----:B------:R-:W-:Y:S01]  /*acc0*/  SHF.L.U32 R28, R7, R28, RZ ;  /* 0x0000001c071c7219 */ /* 0x000fe200000006ff */
[----:B------:R-:W-:-:S06]  /*acd0*/  IMAD.MOV.U32 R4, RZ, RZ, R13 ;  /* 0x000000ffff047224 */ /* 0x000fcc00078e000d */
[----:B------:R-:W0:Y:S01]  /*ace0*/  LDC R29, c[0x0][0x610] ;  /* 0x00018400ff1d7b82 */ /* 0x000e220000000800 */
[----:B------:R-:W-:Y:S05]  /*acf0*/  @!P0 BRA `(.L_x_287) ;  /* 0x0000000000288947 */ /* 0x000fea0003800000 */
[----:B--2---:R-:W2:Y:S02]  /*ad00*/  LDC R0, c[0x0][0x64c] ;  /* 0x00019300ff007b82 */ /* 0x004ea40000000800 */
[----:B--2---:R-:W-:-:S05]  /*ad10*/  IADD3 R3, P0, R13, R0, RZ ;  /* 0x000000000d037210 */ /* 0x004fca0007f1e0ff */
        /* <DEDUP_REMOVED lines=8> */
.L_x_287:
[----:B------:R-:W-:Y:S01]  /*ada0*/  ISETP.NE.AND P0, PT, R2, 0x1, PT ;  /* 0x000000010200780c */ /* 0x000fe20003f05270 */
[----:B--2---:R-:W-:Y:S01]  /*adb0*/  IMAD.MOV R14, RZ, RZ, -R14 ;  /* 0x000000ffff0e7224 */ /* 0x004fe200078e0a0e */
[----:B-1----:R-:W-:Y:S01]  /*adc0*/  SHF.R.U64 R0, R4, R25, R5 ;  /* 0x0000001904007219 */ /* 0x002fe20000001205 */
[----:B0-----:R-:W-:Y:S01]  /*add0*/  VIADD R5, R20, 0xffffffff ;  /* 0xffffffff14057836 */ /* 0x001fe20000000000 */
[----:B------:R-:W-:Y:S02]  /*ade0*/  LOP3.LUT R3, R10, R21, RZ, 0xc0, !PT ;  /* 0x000000150a037212 */ /* 0x000fe400078ec0ff */
[----:B------:R-:W-:Y:S01]  /*adf0*/  MOV R6, 0x1 ;  /* 0x0000000100067802 */ /* 0x000fe20000000f00 */
[----:B------:R-:W-:Y:S01]  /*ae00*/  IMAD.MOV R4, RZ, RZ, -R0 ;  /* 0x000000ffff047224 */ /* 0x000fe200078e0a00 */
[----:B------:R-:W-:Y:S01]  /*ae10*/  LOP3.LUT R5, R12, R5, RZ, 0xc0, !PT ;  /* 0x000000050c057212 */ /* 0x000fe200078ec0ff */
[----:B------:R-:W-:Y:S02]  /*ae20*/  IMAD R3, R28, R0, R3 ;  /* 0x000000001c037224 */ /* 0x000fe400078e0203 */
[----:B---3--:R-:W-:-:S02]  /*ae30*/  IMAD R0, R4, R27, R13 ;  /* 0x0000001b04007224 */ /* 0x008fc400078e020d */
[----:B------:R-:W-:Y:S02]  /*ae40*/  @P0 IMAD R26, R15, R14, R24 ;  /* 0x0000000e0f1a0224 */ /* 0x000fe400078e0218 */
[----:B------:R-:W-:Y:S01]  /*ae50*/  IMAD R4, R0, R20, R5 ;  /* 0x0000001400047224 */ /* 0x000fe200078e0205 */
[----:B------:R-:W-:Y:S01]  /*ae60*/  PRMT R0, R6, 0x7610, R0 ;  /* 0x0000761006007816 */ /* 0x000fe20000000000 */
[----:B------:R-:W-:-:S05]  /*ae70*/  IMAD R3, R3, R29, R26 ;  /* 0x0000001d03037224 */ /* 0x000fca00078e021a */
[----:B------:R-:W-:Y:S02]  /*ae80*/  SEL R153, R4, R3, !P0 ;  /* 0x0000000304997207 */ /* 0x000fe40004000000 */
[----:B------:R-:W-:-:S07]  /*ae90*/  SEL R3, R3, R4, !P0 ;  /* 0x0000000403037207 */ /* 0x000fce0004000000 */
.L_x_285:
[----:B------:R-:W-:Y:S01]  /*aea0*/  LOP3.LUT P0, RZ, R0, 0xff, RZ, 0xc0, !PT ;  /* 0x000000ff00ff7812 */ /* 0x000fe2000780c0ff */
[----:B------:R-:W-:-:S12]  /*aeb0*/  IMAD.MOV.U32 R152, RZ, RZ, R3 ;  /* 0x000000ffff987224 */ /* 0x000fd800078e0003 */
[----:B------:R-:W-:Y:S05]  /*aec0*/  @P0 BRA `(.L_x_288) ;  /* 0xffffff6000b00947 */ /* 0x000fea000383ffff */
[----:B------:R-:W-:Y:S05]  /*aed0*/  EXIT ;  /* 0x000000000000794d */ /* 0x000fea0003800000 */
.L_x_7:
[----:B0-----:R-:W-:Y:S01]  /*aee0*/  ULDC.64 UR4, c[0x0][0x650] ;  /* 0x0001940000047ab9 */ /* 0x001fe20000000a00 */
        /* <DEDUP_REMOVED lines=25> */
.L_x_290:
[----:B------:R-:W0:Y:S01]  /*b080*/  LDC.64 R26, c[0x0][0x640] ;  /* 0x00019000ff1a7b82 */ /* 0x000e220000000a00 */
[-CC-:B------:R-:W-:Y:S01]  /*b090*/  SHF.R.U64 R20, R12, R8.reuse, R13.reuse ;  /* 0x000000080c147219 */ /* 0x180fe2000000120d */
[----:B------:R-:W-:Y:S01]  /*b0a0*/  IMAD.MOV.U32 R30, RZ, RZ, 0x1 ;  /* 0x00000001ff1e7424 */ /* 0x000fe200078e00ff */
[----:B------:R-:W-:Y:S02]  /*b0b0*/  SHF.R.U32.HI R6, RZ, R8, R13 ;  /* 0x00000008ff067219 */ /* 0x000fe4000001160d */
[----:B------:R-:W-:-:S03]  /*b0c0*/  IADD3 R11, P0, RZ, -R20, RZ ;  /* 0x80000014ff0b7210 */ /* 0x000fc60007f1e0ff */
[----:B------:R-:W1:Y:S02]  /*b0d0*/  LDC R10, c[0x0][0x618] ;  /* 0x00018600ff0a7b82 */ /* 0x000e640000000800 */
[----:B------:R-:W-:-:S04]  /*b0e0*/  IMAD.X R7, RZ, RZ, ~R6, P0 ;  /* 0x000000ffff077224 */ /* 0x000fc800000e0e06 */
[-C--:B------:R-:W-:Y:S02]  /*b0f0*/  IMAD R8, R7, R22.reuse, RZ ;  /* 0x0000001607087224 */ /* 0x080fe400078e02ff */
[----:B------:R-:W2:Y:S01]  /*b100*/  LDC R12, c[0x0][0x608] ;  /* 0x00018200ff0c7b82 */ /* 0x000ea20000000800 */
[----:B------:R-:W-:-:S04]  /*b110*/  IMAD.WIDE.U32 R6, R11, R22, R16 ;  /* 0x000000160b067225 */ /* 0x000fc800078e0010 */
[----:B------:R-:W-:-:S03]  /*b120*/  IMAD R11, R11, R23, R8 ;  /* 0x000000170b0b7224 */ /* 0x000fc600078e0208 */
[----:B------:R-:W3:Y:S01]  /*b130*/  LDC R25, c[0x0][0x658] ;  /* 0x00019600ff197b82 */ /* 0x000ee20000000800 */
[----:B0-----:R-:W-:Y:S02]  /*b140*/  ISETP.NE.U32.AND P0, PT, R26, RZ, PT ;  /* 0x000000ff1a00720c */ /* 0x001fe40003f05070 */
[----:B------:R-:W-:Y:S02]  /*b150*/  IADD3 R7, R7, R11, RZ ;  /* 0x0000000b07077210 */ /* 0x000fe40007ffe0ff */
[----:B------:R-:W-:-:S03]  /*b160*/  ISETP.NE.AND.EX P0, PT, R27, RZ, PT, P0 ;  /* 0x000000ff1b00720c */ /* 0x000fc60003f05300 */
[----:B------:R-:W0:Y:S01]  /*b170*/  LDC R23, c[0x0][0x600] ;  /* 0x00018000ff177b82 */ /* 0x000e220000000800 */
[-CC-:B-1----:R-:W-:Y:S02]  /*b180*/  SHF.R.U64 R8, R6, R10.reuse, R7.reuse ;  /* 0x0000000a06087219 */ /* 0x182fe40000001207 */
[----:B------:R-:W-:Y:S01]  /*b190*/  SHF.R.U32.HI R7, RZ, R10, R7 ;  /* 0x0000000aff077219 */ /* 0x000fe20000011607 */
[----:B------:R-:W-:-:S04]  /*b1a0*/  IMAD.MOV.U32 R10, RZ, RZ, -0x1 ;  /* 0xffffffffff0a7424 */ /* 0x000fc800078e00ff */
        /* <DEDUP_REMOVED lines=21> */
.L_x_291:
[----:B------:R-:W-:Y:S01]  /*b300*/  ISETP.NE.AND P0, PT, R2, 0x1, PT ;  /* 0x000000010200780c */ /* 0x000fe20003f05270 */
[----:B0-----:R-:W-:Y:S01]  /*b310*/  VIADD R11, R23, 0xffffffff ;  /* 0xffffffff170b7836 */ /* 0x001fe20000000000 */
[----:B-1----:R-:W-:Y:S02]  /*b320*/  SHF.R.U64 R6, R6, R24, R7 ;  /* 0x0000001806067219 */ /* 0x002fe40000001207 */
[----:B------:R-:W-:Y:S02]  /*b330*/  SHF.L.U32 R30, R30, R25, RZ ;  /* 0x000000191e1e7219 */ /* 0x000fe400000006ff */
[----:B------:R-:W-:Y:S01]  /*b340*/  LOP3.LUT R5, R21, R32, RZ, 0xc0, !PT ;  /* 0x0000002015057212 */ /* 0x000fe200078ec0ff */
[----:B------:R-:W-:-:S04]  /*b350*/  IMAD.MOV R7, RZ, RZ, -R6 ;  /* 0x000000ffff077224 */ /* 0x000fc800078e0a06 */
[----:B------:R-:W-:Y:S01]  /*b360*/  IMAD R6, R30, R6, R5 ;  /* 0x000000061e067224 */ /* 0x000fe200078e0205 */
[----:B------:R-:W-:Y:S01]  /*b370*/  LOP3.LUT R5, R8, R11, RZ, 0xc0, !PT ;  /* 0x0000000b08057212 */ /* 0x000fe200078ec0ff */
[----:B------:R-:W-:Y:S02]  /*b380*/  @P0 IMAD R3, R9, R14, R4 ;  /* 0x0000000e09030224 */ /* 0x000fe400078e0204 */
[----:B--2---:R-:W-:Y:S02]  /*b390*/  IMAD R4, R7, R28, R22 ;  /* 0x0000001c07047224 */ /* 0x004fe400078e0216 */
[----:B---3--:R-:W-:Y:S02]  /*b3a0*/  IMAD R3, R6, R29, R3 ;  /* 0x0000001d06037224 */ /* 0x008fe400078e0203 */
[----:B------:R-:W-:Y:S02]  /*b3b0*/  IMAD R4, R4, R23, R5 ;  /* 0x0000001704047224 */ /* 0x000fe400078e0205 */
[----:B------:R-:W-:-:S02]  /*b3c0*/  IMAD.MOV.U32 R8, RZ, RZ, 0x1 ;  /* 0x00000001ff087424 */ /* 0x000fc400078e00ff */
[----:B------:R-:W-:Y:S01]  /*b3d0*/  IMAD.MOV.U32 R6, RZ, RZ, R20 ;  /* 0x000000ffff067224 */ /* 0x000fe200078e0014 */
[----:B------:R-:W-:Y:S02]  /*b3e0*/  SEL R7, R4, R3, !P0 ;  /* 0x0000000304077207 */ /* 0x000fe40004000000 */
[----:B------:R-:W-:-:S07]  /*b3f0*/  SEL R13, R3, R4, !P0 ;  /* 0x00000004030d7207 */ /* 0x000fce0004000000 */
.L_x_289:
[----:B------:R-:W-:-:S08]  /*b400*/  NOP ;  /* 0x0000000000007918 */ /* 0x000fd00000000000 */
[----:B------:R-:W0:-:S00]  /*b410*/  USETMAXREG.DEALLOC.CTAPOOL 0x28 ;  /* 0x00000028000079c8 */ /* 0x000e0000080e0500 */
[----:B0-----:R-:W-:-:S13]  /*b420*/  ISETP.NE.AND P0, PT, R0, RZ, PT ;  /* 0x000000ff0000720c */ /* 0x001fda0003f05270 */
[----:B------:R-:W-:Y:S05]  /*b430*/  @P0 EXIT ;  /* 0x000000000000094d */ /* 0x000fea0003800000 */
[----:B------:R-:W-:Y:S01]  /*b440*/  LOP3.LUT P0, RZ, R8, 0xff, RZ, 0xc0, !PT ;  /* 0x000000ff08ff7812 */ /* 0x000fe2000780c0ff */
[----:B------:R-:W-:Y:S01]  /*b450*/  IMAD.MOV.U32 R3, RZ, RZ, RZ ;  /* 0x000000ffff037224 */ /* 0x000fe200078e00ff */
[----:B------:R-:W-:-:S11]  /*b460*/  MOV R0, 0x1 ;  /* 0x0000000100007802 */ /* 0x000fd60000000f00 */
[----:B------:R-:W-:Y:S05]  /*b470*/  @!P0 BRA `(.L_x_292) ;  /* 0x0000000c003c8947 */ /* 0x000fea0003800000 */
[----:B------:R-:W0:Y:S01]  /*b480*/  LDC R0, c[0x0][0x28c] ;  /* 0x0000a300ff007b82 */ /* 0x000e220000000800 */
[----:B------:R-:W-:Y:S01]  /*b490*/  ULDC UR5, c[0x0][0x658] ;  /* 0x0001960000057ab9 */ /* 0x000fe20000000800 */
[----:B------:R-:W-:Y:S01]  /*b4a0*/  UMOV UR7, 0xffffffff ;  /* 0xffffffff00077882 */ /* 0x000fe20000000000 */
[----:B------:R-:W-:Y:S01]  /*b4b0*/  ULDC UR6, c[0x0][0xc] ;  /* 0x0000030000067ab9 */ /* 0x000fe20000000800 */
[----:B------:R-:W-:Y:S01]  /*b4c0*/  USHF.L.U32 UR8, UR7, UR5, URZ ;  /* 0x0000000507087299 */ /* 0x000fe2000800063f */
[----:B------:R-:W-:Y:S01]  /*b4d0*/  BSSY B0, `(.L_x_292) ;  /* 0x00000c9000007945 */ /* 0x000fe20003800000 */
[----:B------:R-:W-:Y:S01]  /*b4e0*/  UMOV UR9, 0x1 ;  /* 0x0000000100097882 */ /* 0x000fe20000000000 */
[----:B------:R-:W-:Y:S01]  /*b4f0*/  ULDC UR7, c[0x0][0x10] ;  /* 0x0000040000077ab9 */ /* 0x000fe20000000800 */
[----:B------:R-:W1:Y:S01]  /*b500*/  S2UR UR10, SR_CgaCtaId ;  /* 0x00000000000a79c3 */ /* 0x000e620000008800 */
[----:B------:R-:W-:Y:S01]  /*b510*/  UIMAD.WIDE.U32 UR6, UR6, UR7, URZ ;  /* 0x00000007060672a5 */ /* 0x000fe2000f8e003f */
[----:B------:R-:W-:Y:S01]  /*b520*/  IMAD.MOV.U32 R9, RZ, RZ, 0x1 ;  /* 0x00000001ff097424 */ /* 0x000fe200078e00ff */
[----:B------:R-:W-:Y:S01]  /*b530*/  USHF.L.U32 UR18, UR9, UR5, URZ ;  /* 0x0000000509127299 */ /* 0x000fe2000800063f */
[----:B------:R-:W-:Y:S01]  /*b540*/  LOP3.LUT R12, R19, 0x2, RZ, 0xfc, !PT ;  /* 0x00000002130c7812 */ /* 0x000fe200078efcff */
[----:B------:R-:W-:Y:S01]  /*b550*/  ULDC UR4, c[0x0][0x600] ;  /* 0x0001800000047ab9 */ /* 0x000fe20000000800 */
[----:B------:R-:W-:Y:S01]  /*b560*/  ULDC UR5, c[0x0][0x14] ;  /* 0x0000050000057ab9 */ /* 0x000fe20000000800 */
[----:B------:R-:W-:-:S02]  /*b570*/  UIADD3 UR4, UR4, -0x1, URZ ;  /* 0xffffffff04047890 */ /* 0x000fc4000fffe03f */
[----:B------:R-:W-:Y:S02]  /*b580*/  UIMAD.WIDE.U32 UR20, UR6, UR5, URZ ;  /* 0x00000005061472a5 */ /* 0x000fe4000f8e003f */
[----:B------:R-:W-:Y:S02]  /*b590*/  UIMAD UR13, UR7, UR5, URZ ;  /* 0x00000005070d72a4 */ /* 0x000fe4000f8e023f */
[----:B------:R-:W-:Y:S02]  /*b5a0*/  ULOP3.LUT UR17, URZ, UR8, URZ, 0x33, !UPT ;  /* 0x000000083f117292 */ /* 0x000fe4000f8e333f */
[----:B------:R-:W-:Y:S01]  /*b5b0*/  UIADD3 UR13, UR21, UR13, URZ ;  /* 0x0000000d150d7290 */ /* 0x000fe2000fffe03f */
[----:B0-----:R-:W-:Y:S01]  /*b5c0*/  VIADD R0, R0, 0x3f ;  /* 0x0000003f00007836 */ /* 0x001fe20000000000 */
[----:B------:R-:W-:-:S04]  /*b5d0*/  ULDC.64 UR22, c[0x0][0x198] ;  /* 0x0000660000167ab9 */ /* 0x000fc80000000a00 */
[----:B------:R-:W-:Y:S01]  /*b5e0*/  SHF.R.S32.HI R3, RZ, 0x1f, R0 ;  /* 0x0000001fff037819 */ /* 0x000fe20000011400 */
[----:B-1----:R-:W-:-:S03]  /*b5f0*/  IMAD.U32 R10, RZ, RZ, UR10 ;  /* 0x0000000aff0a7e24 */ /* 0x002fc6000f8e00ff */
[----:B------:R-:W-:Y:S01]  /*b600*/  LEA.HI R3, R3, R0, RZ, 0x6 ;  /* 0x0000000003037211 */ /* 0x000fe200078f30ff */
[----:B------:R-:W-:-:S03]  /*b610*/  IMAD.MOV.U32 R0, RZ, RZ, 0x1 ;  /* 0x00000001ff007424 */ /* 0x000fc600078e00ff */
[----:B------:R-:W-:Y:S01]  /*b620*/  SHF.R.S32.HI R8, RZ, 0x6, R3 ;  /* 0x00000006ff087819 */ /* 0x000fe20000011403 */
[----:B------:R-:W-:-:S04]  /*b630*/  IMAD.MOV.U32 R3, RZ, RZ, RZ ;  /* 0x000000ffff037224 */ /* 0x000fc800078e00ff */
[----:B------:R-:W-:-:S07]  /*b640*/  VIADD R11, R8, 0x1 ;  /* 0x00000001080b7836 */ /* 0x000fce0000000000 */
.L_x_303:
[----:B------:R-:W-:-:S03]  /*b650*/  UMOV UR5, 0xffffffff ;  /* 0xffffffff00057882 */ /* 0x000fc60000000000 */
[----:B------:R-:W-:Y:S05]  /*b660*/  BRA.DIV UR5, `(.L_x_293) ;  /* 0x0000000e05a87947 */ /* 0x000fea000b800000 */
[----:B------:R-:W-:-:S13]  /*b670*/  ELECT P6, URZ, PT ;  /* 0x00000000003f782f */ /* 0x000fda00038c0000 */
.L_x_314:
[----:B------:R-:W0:Y:S01]  /*b680*/  LDC R4, c[0x0][0x28c] ;  /* 0x0000a300ff047b82 */ /* 0x000e220000000800 */
[----:B------:R-:W-:Y:S01]  /*b690*/  BSSY B1, `(.L_x_294) ;  /* 0x0000039000017945 */ /* 0x000fe20003800000 */
[----:B0-----:R-:W-:-:S13]  /*b6a0*/  ISETP.LT.OR P6, PT, R4, 0x1, !P6 ;  /* 0x000000010400780c */ /* 0x001fda00077c1670 */
[----:B------:R-:W-:Y:S05]  /*b6b0*/  @P6 BRA `(.L_x_295) ;  /* 0x0000000000d86947 */ /* 0x000fea0003800000 */
[----:B------:R-:W-:Y:S01]  /*b6c0*/  IMAD R13, R13, 0x2, R10 ;  /* 0x000000020d0d7824 */ /* 0x000fe200078e020a */
[----:B------:R-:W-:Y:S01]  /*b6d0*/  MOV R4, R11 ;  /* 0x0000000b00047202 */ /* 0x000fe20000000f00 */
[----:B------:R-:W-:Y:S02]  /*b6e0*/  IMAD.SHL.U32 R20, R7, 0x80, RZ ;  /* 0x0000008007147824 */ /* 0x000fe400078e00ff */
[----:B------:R-:W-:Y:S02]  /*b6f0*/  IMAD.MOV.U32 R21, RZ, RZ, RZ ;  /* 0x000000ffff157224 */ /* 0x000fe400078e00ff */
[----:B------:R-:W-:Y:S02]  /*b700*/  IMAD.MOV.U32 R5, RZ, RZ, R0 ;  /* 0x000000ffff057224 */ /* 0x000fe400078e0000 */
[----:B------:R-:W-:Y:S02]  /*b710*/  IMAD.MOV.U32 R7, RZ, RZ, R3 ;  /* 0x000000ffff077224 */ /* 0x000fe400078e0003 */
[----:B------:R-:W-:-:S07]  /*b720*/  IMAD.SHL.U32 R15, R13, 0x80, RZ ;  /* 0x000000800d0f7824 */ /* 0x000fce00078e00ff */
.L_x_298:
[----:B------:R-:W0:Y:S01]  /*b730*/  S2UR UR5, SR_CgaCtaId ;  /* 0x00000000000579c3 */ /* 0x000e220000008800 */
[----:B------:R-:W-:Y:S02]  /*b740*/  MOV R13, 0x400 ;  /* 0x00000400000d7802 */ /* 0x000fe40000000f00 */
[----:B------:R-:W-:-:S13]  /*b750*/  LOP3.LUT P1, RZ, R18, 0x7f, RZ, 0xc0, !PT ;  /* 0x0000007f12ff7812 */ /* 0x000fda000782c0ff */
[----:B------:R-:W1:Y:S01]  /*b760*/  @!P1 LDC R14, c[0x0][0x500] ;  /* 0x00014000ff0e9b82 */ /* 0x000e620000000800 */
[----:B0-----:R-:W-:-:S05]  /*b770*/  IMAD.U32 R10, RZ, RZ, UR5 ;  /* 0x00000005ff0a7e24 */ /* 0x001fca000f8e00ff */
[----:B------:R-:W-:Y:S02]  /*b780*/  LEA R24, R10, R13, 0x18 ;  /* 0x0000000d0a187211 */ /* 0x000fe400078ec0ff */
[----:B------:R-:W-:-:S03]  /*b790*/  SHF.L.U32 R13, R5, 0x1f, RZ ;  /* 0x0000001f050d7819 */ /* 0x000fc600000006ff */
[----:B------:R-:W-:-:S04]  /*b7a0*/  IMAD R22, R7, 0x8, R24 ;  /* 0x0000000807167824 */ /* 0x000fc800078e0218 */
[----:B------:R-:W0:Y:S02]  /*b7b0*/  SYNCS.PHASECHK.TRANS64.TRYWAIT P0, [R22+URZ+0x20], R13 ;  /* 0x0000200d160075a7 */ /* 0x000e24000800017f */
[----:B01----:R-:W-:Y:S05]  /*b7c0*/  @!P0 BRA `(.L_x_296) ;  /* 0x0000000c00708947 */ /* 0x003fea0003800000 */
.L_x_315:
[----:B0-----:R-:W-:Y:S01]  /*b7d0*/  PRMT R13, R12, 0x9910, RZ ;  /* 0x000099100c0d7816 */ /* 0x001fe200000000ff */
[----:B------:R0:W-:Y:S03]  /*b7e0*/  @!P1 SYNCS.ARRIVE.TRANS64 RZ, [R22+URZ], R14 ;  /* 0x0000000e16ff99a7 */ /* 0x0001e6000800003f */
[----:B------:R-:W-:-:S13]  /*b7f0*/  ISETP.NE.AND P0, PT, R13, 0x2, PT ;  /* 0x000000020d00780c */ /* 0x000fda0003f05270 */
[----:B0-----:R-:W-:Y:S05]  /*b800*/  @P0 BRA `(.L_x_297) ;  /* 0x0000000000040947 */ /* 0x001fea0003800000 */
[----:B------:R-:W-:Y:S01]  /*b810*/  BPT.TRAP 0x1 ;  /* 0x000000040000795c */ /* 0x000fe20000300000 */
.L_x_297:
[----:B------:R-:W-:Y:S01]  /*b820*/  IMAD.SHL.U32 R13, R7, 0x4000, RZ ;  /* 0x00004000070d7824 */ /* 0x000fe200078e00ff */
[----:B------:R-:W-:Y:S01]  /*b830*/  R2UR UR9, R22 ;  /* 0x00000000160972ca */ /* 0x000fe200000e0000 */
[----:B------:R-:W-:Y:S01]  /*b840*/  VIADD R4, R4, 0xffffffff ;  /* 0xffffffff04047836 */ /* 0x000fe20000000000 */
[----:B------:R-:W-:Y:S01]  /*b850*/  R2UR UR11, R15 ;  /* 0x000000000f0b72ca */ /* 0x000fe200000e0000 */
[--C-:B------:R-:W-:Y:S01]  /*b860*/  IMAD R14, R10, 0x2000, R13.reuse ;  /* 0x000020000a0e7824 */ /* 0x100fe200078e020d */
[----:B------:R-:W-:Y:S01]  /*b870*/  IADD3 R13, R24, 0x20100, R13 ;  /* 0x00020100180d7810 */ /* 0x000fe20007ffe00d */
[----:B------:R-:W-:Y:S01]  /*b880*/  UIADD3 UR6, UP0, UR22, 0xf0, URZ ;  /* 0x000000f016067890 */ /* 0x000fe2000ff1e03f */
[----:B------:R-:W-:Y:S01]  /*b890*/  R2UR UR10, R21 ;  /* 0x00000000150a72ca */ /* 0x000fe200000e0000 */
[----:B------:R-:W-:Y:S01]  /*b8a0*/  IMAD R14, R14, 0x2, R24 ;  /* 0x000000020e0e7824 */ /* 0x000fe200078e0218 */
[----:B------:R-:W-:Y:S01]  /*b8b0*/  R2UR UR12, R6 ;  /* 0x00000000060c72ca */ /* 0x000fe200000e0000 */
[----:B------:R-:W-:Y:S01]  /*b8c0*/  UIADD3 UR24, UP1, UR22, 0x1f0, URZ ;  /* 0x000001f016187890 */ /* 0x000fe2000ff3e03f */
[----:B------:R-:W-:Y:S01]  /*b8d0*/  R2UR UR16, R13 ;  /* 0x000000000d1072ca */ /* 0x000fe200000e0000 */
[----:B------:R-:W-:Y:S01]  /*b8e0*/  UIADD3.X UR7, URZ, UR23, URZ, UP0, !UPT ;  /* 0x000000173f077290 */ /* 0x000fe200087fe43f */
[----:B------:R-:W-:Y:S01]  /*b8f0*/  R2UR UR5, R14 ;  /* 0x000000000e0572ca */ /* 0x000fe200000e0000 */
[----:B------:R-:W-:Y:S01]  /*b900*/  VIADD R7, R7, 0x1 ;  /* 0x0000000107077836 */ /* 0x000fe20000000000 */
[----:B------:R-:W-:Y:S01]  /*b910*/  R2UR UR19, R20 ;  /* 0x00000000141372ca */ /* 0x000fe200000e0000 */
[----:B------:R-:W-:Y:S01]  /*b920*/  UIADD3.X UR25, URZ, UR23, URZ, UP1, !UPT ;  /* 0x000000173f197290 */ /* 0x000fe20008ffe43f */
[----:B------:R-:W-:Y:S01]  /*b930*/  ISETP.GT.AND P1, PT, R4, 0x1, PT ;  /* 0x000000010400780c */ /* 0x000fe20003f24270 */
[----:B------:R-:W-:Y:S01]  /*b940*/  UMOV UR14, 0x0 ;  /* 0x00000000000e7882 */ /* 0x000fe20000000000 */
[----:B------:R-:W-:Y:S01]  /*b950*/  UMOV UR15, 0x10000000 ;  /* 0x10000000000f7882 */ /* 0x000fe20000000000 */
[----:B------:R-:W-:-:S02]  /*b960*/  ISETP.NE.AND P0, PT, R7, 0x4, PT ;  /* 0x000000040700780c */ /* 0x000fc40003f05270 */
[----:B------:R-:W-:Y:S02]  /*b970*/  IADD3 R21, R21, 0x40, RZ ;  /* 0x0000004015157810 */ /* 0x000fe40007ffe0ff */
[----:B------:R-:W-:Y:S02]  /*b980*/  SEL R14, RZ, 0x1, P0 ;  /* 0x00000001ff0e7807 */ /* 0x000fe40000000000 */
[----:B------:R-:W-:Y:S01]  /*b990*/  UIADD3 UR8, UR5, 0x100, URZ ;  /* 0x0000010005087890 */ /* 0x000fe2000fffe03f */
[----:B------:R-:W-:Y:S02]  /*b9a0*/  SEL R7, R7, RZ, P0 ;  /* 0x000000ff07077207 */ /* 0x000fe40000000000 */
[----:B------:R-:W-:Y:S01]  /*b9b0*/  UMOV UR5, 0x30000 ;  /* 0x0003000000057882 */ /* 0x000fe20000000000 */
[----:B------:R-:W-:-:S05]  /*b9c0*/  LOP3.LUT R5, R5, R14, RZ, 0x3c, !PT ;  /* 0x0000000e05057212 */ /* 0x000fca00078e3cff */
[----:B------:R0:W-:Y:S02]  /*b9d0*/  UTMALDG.3D.MULTICAST [UR8], [UR6], UR5, desc[UR14] ;  /* 0x00000e08060073b4 */ /* 0x0001e40008011805 */
[----:B0-----:R-:W-:Y:S01]  /*b9e0*/  UMOV UR8, UR16 ;  /* 0x0000001000087c82 */ /* 0x001fe20008000000 */
[----:B------:R-:W-:Y:S02]  /*b9f0*/  UMOV UR11, UR19 ;  /* 0x00000013000b7c82 */ /* 0x000fe40008000000 */
[----:B------:R0:W-:Y:S02]  /*ba00*/  UTMALDG.3D [UR8], [UR24], desc[UR14] ;  /* 0x00000e08180075b4 */ /* 0x0001e40008011000 */
[----:B0-----:R-:W-:Y:S05]  /*ba10*/  @P1 BRA `(.L_x_298) ;  /* 0xfffffffc00441947 */ /* 0x001fea000383ffff */
.L_x_295:
[----:B------:R-:W-:Y:S05]  /*ba20*/  BSYNC B1 ;  /* 0x0000000000017941 */ /* 0x000fea0003800000 */
.L_x_294:
[----:B------:R-:W-:Y:S01]  /*ba30*/  LOP3.LUT P1, RZ, R9, 0xff, RZ, 0xc0, !PT ;  /* 0x000000ff09ff7812 */ /* 0x000fe2000782c0ff */
[----:B------:R-:W-:Y:S01]  /*ba40*/  IMAD.IADD R3, R8, 0x1, R3 ;  /* 0x0000000108037824 */ /* 0x000fe200078e0203 */
[----:B------:R-:W-:Y:S01]  /*ba50*/  IADD3 R16, P2, R16, UR20, RZ ;  /* 0x0000001410107c10 */ /* 0x000fe2000ff5e0ff */
[----:B------:R-:W-:Y:S01]  /*ba60*/  ULDC.64 UR6, c[0x0][0x650] ;  /* 0x0001940000067ab9 */ /* 0x000fe20000000a00 */
[----:B------:R-:W-:Y:S01]  /*ba70*/  BSSY B1, `(.L_x_299) ;  /* 0x000006c000017945 */ /* 0x000fe20003800000 */
[----:B------:R-:W-:Y:S01]  /*ba80*/  IMAD.MOV.U32 R13, RZ, RZ, -0x1 ;  /* 0xffffffffff0d7424 */ /* 0x000fe200078e00ff */
[----:B------:R-:W-:Y:S01]  /*ba90*/  ISETP.GT.U32.AND P0, PT, R3, 0x3, PT ;  /* 0x000000030300780c */ /* 0x000fe20003f04070 */
[----:B------:R-:W-:Y:S01]  /*baa0*/  IMAD.MOV.U32 R7, RZ, RZ, -0x1 ;  /* 0xffffffffff077424 */ /* 0x000fe200078e00ff */
[----:B------:R-:W-:Y:S01]  /*bab0*/  SHF.R.U32.HI R4, RZ, 0x2, R3 ;  /* 0x00000002ff047819 */ /* 0x000fe20000011603 */
[----:B------:R-:W-:Y:S01]  /*bac0*/  IMAD.MOV.U32 R6, RZ, RZ, -0x1 ;  /* 0xffffffffff067424 */ /* 0x000fe200078e00ff */
[----:B------:R-:W-:-:S02]  /*bad0*/  ISETP.LT.U32.AND P0, PT, R8, 0x4, P0 ;  /* 0x000000040800780c */ /* 0x000fc40000701070 */
[----:B------:R-:W-:Y:S01]  /*bae0*/  IADD3.X R17, R17, UR13, RZ, P2, !PT ;  /* 0x0000000d11117c10 */ /* 0x000fe200097fe4ff */
[----:B------:R-:W0:Y:S01]  /*baf0*/  @P1 S2R R10, SR_CgaCtaId ;  /* 0x00000000000a1919 */ /* 0x000e220000008800 */
[----:B------:R-:W-:Y:S02]  /*bb00*/  @P1 MOV R5, 0x400 ;  /* 0x0000040000051802 */ /* 0x000fe40000000f00 */
[----:B------:R-:W-:Y:S02]  /*bb10*/  ISETP.GE.U32.AND P2, PT, R16, UR6, PT ;  /* 0x0000000610007c0c */ /* 0x000fe4000bf46070 */
[----:B------:R-:W-:Y:S02]  /*bb20*/  LOP3.LUT R4, R4, 0x1, RZ, 0xc0, !PT ;  /* 0x0000000104047812 */ /* 0x000fe400078ec0ff */
[----:B------:R-:W-:Y:S02]  /*bb30*/  LOP3.LUT R3, R3, 0x3, RZ, 0xc0, !PT ;  /* 0x0000000303037812 */ /* 0x000fe400078ec0ff */
[----:B------:R-:W-:-:S02]  /*bb40*/  PRMT R9, RZ, 0x7610, R9 ;  /* 0x00007610ff097816 */ /* 0x000fc40000000009 */
[----:B0-----:R-:W-:-:S04]  /*bb50*/  @P1 LEA R5, R10, R5, 0x18 ;  /* 0x000000050a051211 */ /* 0x001fc800078ec0ff */
[----:B------:R0:W-:Y:S01]  /*bb60*/  @P1 SYNCS.ARRIVE.TRANS64.A1T0 RZ, [R5+URZ+0x58], RZ ;  /* 0x000058ff05ff19a7 */ /* 0x0001e2000810003f */
[----:B------:R-:W-:-:S04]  /*bb70*/  ISETP.NE.U32.AND P1, PT, R4, 0x1, PT ;  /* 0x000000010400780c */ /* 0x000fc80003f25070 */
[----:B------:R-:W-:Y:S02]  /*bb80*/  ISETP.GT.U32.AND P1, PT, R8, 0x3, !P1 ;  /* 0x000000030800780c */ /* 0x000fe40004f24070 */
[----:B0-----:R-:W-:Y:S02]  /*bb90*/  SEL R5, RZ, 0x1, !P0 ;  /* 0x00000001ff057807 */ /* 0x001fe40004000000 */
[----:B------:R-:W-:Y:S02]  /*bba0*/  ISETP.GE.U32.AND.EX P0, PT, R17, UR7, PT, P2 ;  /* 0x0000000711007c0c */ /* 0x000fe4000bf06120 */
[----:B------:R-:W-:-:S04]  /*bbb0*/  SEL R4, RZ, 0x1, !P1 ;  /* 0x00000001ff047807 */ /* 0x000fc80004800000 */
[----:B------:R-:W-:Y:S02]  /*bbc0*/  LOP3.LUT R0, R4, R0, R5, 0x96, !PT ;  /* 0x0000000004007212 */ /* 0x000fe400078e9605 */
[----:B------:R-:W-:-:S05]  /*bbd0*/  PRMT R4, RZ, 0x7610, R4 ;  /* 0x00007610ff047816 */ /* 0x000fca0000000004 */
[----:B------:R-:W-:Y:S05]  /*bbe0*/  @P0 BRA `(.L_x_300) ;  /* 0x0000000400500947 */ /* 0x000fea0003800000 */
[----:B------:R-:W0:Y:S01]  /*bbf0*/  S2R R15, SR_CTAID.X ;  /* 0x00000000000f7919 */ /* 0x000e220000002500 */
[----:B------:R-:W-:Y:S01]  /*bc00*/  ULDC.64 UR6, c[0x0][0x628] ;  /* 0x00018a0000067ab9 */ /* 0x000fe20000000a00 */
[----:B------:R-:W1:Y:S01]  /*bc10*/  LDC R20, c[0x0][0x144] ;  /* 0x00005100ff147b82 */ /* 0x000e620000000800 */
[----:B------:R-:W-:Y:S01]  /*bc20*/  ISETP.NE.U32.AND P0, PT, RZ, UR6, PT ;  /* 0x00000006ff007c0c */ /* 0x000fe2000bf05070 */
[----:B------:R-:W2:Y:S01]  /*bc30*/  S2R R13, SR_CTAID.Y ;  /* 0x00000000000d7919 */ /* 0x000ea20000002600 */
[----:B------:R-:W-:Y:S01]  /*bc40*/  ULDC UR8, c[0x0][0x630] ;  /* 0x00018c0000087ab9 */ /* 0x000fe20000000800 */
[----:B------:R-:W-:Y:S01]  /*bc50*/  ULDC UR9, c[0x0][0x150] ;  /* 0x0000540000097ab9 */ /* 0x000fe20000000800 */
[----:B------:R-:W-:Y:S01]  /*bc60*/  ISETP.NE.AND.EX P0, PT, RZ, UR7, PT, P0 ;  /* 0x00000007ff007c0c */ /* 0x000fe2000bf05300 */
[----:B------:R-:W-:Y:S02]  /*bc70*/  IMAD.MOV.U32 R4, RZ, RZ, R16 ;  /* 0x000000ffff047224 */ /* 0x000fe400078e0010 */
[----:B------:R-:W-:Y:S01]  /*bc80*/  IMAD.MOV.U32 R5, RZ, RZ, R17 ;  /* 0x000000ffff057224 */ /* 0x000fe200078e0011 */
[----:B0-----:R-:W-:-:S09]  /*bc90*/  I2FP.F32.U32 R22, R15 ;  /* 0x0000000f00167245 */ /* 0x001fd20000201000 */
[----:B------:R-:W-:Y:S05]  /*bca0*/  @!P0 BRA `(.L_x_301) ;  /* 0x0000000000288947 */ /* 0x000fea0003800000 */
[----:B------:R-:W-:Y:S02]  /*bcb0*/  ULDC UR5, c[0x0][0x634] ;  /* 0x00018d0000057ab9 */ /* 0x000fe40000000800 */
[----:B------:R-:W-:-:S05]  /*bcc0*/  IADD3 R5, P0, R16, UR5, RZ ;  /* 0x0000000510057c10 */ /* 0x000fca000ff1e0ff */
[----:B------:R-:W-:-:S04]  /*bcd0*/  IMAD.X R21, RZ, RZ, R17, P0 ;  /* 0x000000ffff157224 */ /* 0x000fc800000e0611 */
[----:B------:R-:W-:-:S04]  /*bce0*/  IMAD.WIDE.U32 R6, R21, UR6, RZ ;  /* 0x0000000615067c25 */ /* 0x000fc8000f8e00ff */
[----:B------:R-:W-:-:S04]  /*bcf0*/  IMAD.WIDE.U32 R6, P0, R5, UR7, R6 ;  /* 0x0000000705067c25 */ /* 0x000fc8000f800006 */
[----:B------:R-:W-:-:S04]  /*bd00*/  IMAD.WIDE.U32 R4, R5, UR6, RZ ;  /* 0x0000000605047c25 */ /* 0x000fc8000f8e00ff */
[----:B------:R-:W-:Y:S01]  /*bd10*/  IMAD.MOV.U32 R4, RZ, RZ, R7 ;  /* 0x000000ffff047224 */ /* 0x000fe200078e0007 */
[----:B------:R-:W-:Y:S01]  /*bd20*/  IADD3 RZ, P1, R5, R6, RZ ;  /* 0x0000000605ff7210 */ /* 0x000fe20007f3e0ff */
[----:B------:R-:W-:-:S04]  /*bd30*/  IMAD.X R5, RZ, RZ, RZ, P0 ;  /* 0x000000ffff057224 */ /* 0x000fc800000e06ff */
[----:B------:R-:W-:-:S08]  /*bd40*/  IMAD.WIDE.U32.X R4, R21, UR7, R4, P1 ;  /* 0x0000000715047c25 */ /* 0x000fd000088e0404 */
.L_x_301:
[----:B------:R-:W-:Y:S01]  /*bd50*/  FMUL R22, R22, UR9 ;  /* 0x0000000916167c20 */ /* 0x000fe20008400000 */
[--C-:B------:R-:W-:Y:S01]  /*bd60*/  SHF.R.U64 R14, R4, UR8, R5.reuse ;  /* 0x00000008040e7c19 */ /* 0x100fe20008001205 */
[----:B------:R-:W-:Y:S01]  /*bd70*/  ULDC.64 UR6, c[0x0][0x620] ;  /* 0x0001880000067ab9 */ /* 0x000fe20000000a00 */
[----:B------:R-:W-:Y:S01]  /*bd80*/  SHF.R.U32.HI R4, RZ, UR8, R5 ;  /* 0x00000008ff047c19 */ /* 0x000fe20008011605 */
[----:B------:R-:W-:Y:S01]  /*bd90*/  ULDC.64 UR8, c[0x0][0x640] ;  /* 0x0001900000087ab9 */ /* 0x000fe20000000a00 */
[----:B------:R-:W-:Y:S01]  /*bda0*/  IADD3 R5, P0, RZ, -R14, RZ ;  /* 0x8000000eff057210 */ /* 0x000fe20007f1e0ff */
[----:B------:R-:W0:Y:S01]  /*bdb0*/  F2I.U32.TRUNC.NTZ R22, R22 ;  /* 0x0000001600167305 */ /* 0x000e22000020f000 */
[----:B------:R-:W-:-:S03]  /*bdc0*/  ULDC UR5, c[0x0][0x618] ;  /* 0x0001860000057ab9 */ /* 0x000fc60000000800 */
[----:B------:R-:W-:Y:S01]  /*bdd0*/  IMAD.X R4, RZ, RZ, ~R4, P0 ;  /* 0x000000ffff047224 */ /* 0x000fe200000e0e04 */
[----:B------:R-:W-:-:S03]  /*bde0*/  ISETP.NE.U32.AND P0, PT, RZ, UR8, PT ;  /* 0x00000008ff007c0c */ /* 0x000fc6000bf05070 */
[----:B------:R-:W-:Y:S01]  /*bdf0*/  IMAD R4, R4, UR6, RZ ;  /* 0x0000000604047c24 */ /* 0x000fe2000f8e02ff */
[----:B------:R-:W-:-:S03]  /*be00*/  ISETP.NE.AND.EX P0, PT, RZ, UR9, PT, P0 ;  /* 0x00000009ff007c0c */ /* 0x000fc6000bf05300 */
[C---:B------:R-:W-:Y:S02]  /*be10*/  IMAD R7, R5.reuse, UR7, R4 ;  /* 0x0000000705077c24 */ /* 0x040fe4000f8e0204 */
[----:B------:R-:W-:Y:S01]  /*be20*/  IMAD.WIDE.U32 R4, R5, UR6, R16 ;  /* 0x0000000605047c25 */ /* 0x000fe2000f8e0010 */
[----:B0-----:R-:W-:Y:S01]  /*be30*/  IADD3 R6, -R22, RZ, RZ ;  /* 0x000000ff16067210 */ /* 0x001fe20007ffe1ff */
[----:B------:R-:W-:Y:S02]  /*be40*/  ULDC UR6, c[0x0][0x154] ;  /* 0x0000550000067ab9 */ /* 0x000fe40000000800 */
[----:B------:R-:W-:Y:S02]  /*be50*/  IMAD.IADD R5, R5, 0x1, R7 ;  /* 0x0000000105057824 */ /* 0x000fe400078e0207 */
[----:B-1----:R-:W-:Y:S01]  /*be60*/  IMAD R15, R20, R6, R15 ;  /* 0x00000006140f7224 */ /* 0x002fe200078e020f */
[----:B--2---:R-:W-:Y:S01]  /*be70*/  I2FP.F32.U32 R6, R13 ;  /* 0x0000000d00067245 */ /* 0x004fe20000201000 */
[----:B------:R-:W0:Y:S01]  /*be80*/  LDC R20, c[0x0][0x148] ;  /* 0x00005200ff147b82 */ /* 0x000e220000000800 */
[----:B------:R-:W-:-:S02]  /*be90*/  SHF.R.U64 R21, R4, UR5, R5 ;  /* 0x0000000504157c19 */ /* 0x000fc40008001205 */
[----:B------:R-:W-:Y:S01]  /*bea0*/  SHF.R.U32.HI R4, RZ, UR5, R5 ;  /* 0x00000005ff047c19 */ /* 0x000fe20008011605 */
[----:B------:R-:W-:Y:S01]  /*beb0*/  FMUL R6, R6, UR6 ;  /* 0x0000000606067c20 */ /* 0x000fe20008400000 */
[----:B------:R-:W-:Y:S02]  /*bec0*/  ULDC UR5, c[0x0][0x608] ;  /* 0x0001820000057ab9 */ /* 0x000fe40000000800 */
[--C-:B------:R-:W-:Y:S01]  /*bed0*/  SHF.R.U64 R23, R21, UR5, R4.reuse ;  /* 0x0000000515177c19 */ /* 0x100fe20008001204 */
[----:B------:R1:W2:Y:S01]  /*bee0*/  F2I.U32.TRUNC.NTZ R24, R6 ;  /* 0x0000000600187305 */ /* 0x0002a2000020f000 */
[----:B------:R-:W-:Y:S01]  /*bef0*/  SHF.R.U32.HI R4, RZ, UR5, R4 ;  /* 0x00000005ff047c19 */ /* 0x000fe20008011604 */
[----:B------:R-:W-:-:S03]  /*bf00*/  ULDC UR5, c[0x0][0x658] ;  /* 0x0001960000057ab9 */ /* 0x000fc60000000800 */
[--C-:B------:R-:W-:Y:S02]  /*bf10*/  SHF.R.U64 R22, R23, UR5, R4.reuse ;  /* 0x0000000517167c19 */ /* 0x100fe40008001204 */
[----:B------:R-:W-:-:S03]  /*bf20*/  SHF.R.U32.HI R25, RZ, UR5, R4 ;  /* 0x00000005ff197c19 */ /* 0x000fc60008011604 */
[----:B------:R-:W-:Y:S02]  /*bf30*/  IMAD.MOV.U32 R4, RZ, RZ, R22 ;  /* 0x000000ffff047224 */ /* 0x000fe400078e0016 */
[----:B------:R-:W-:Y:S01]  /*bf40*/  IMAD.MOV.U32 R5, RZ, RZ, R25 ;  /* 0x000000ffff057224 */ /* 0x000fe200078e0019 */
[----:B-1----:R-:W-:Y:S06]  /*bf50*/  @!P0 BRA `(.L_x_302) ;  /* 0x0000000000288947 */ /* 0x002fec0003800000 */
        /* <DEDUP_REMOVED lines=10> */
.L_x_302:
[----:B------:R-:W-:Y:S01]  /*c000*/  ISETP.NE.AND P0, PT, R2, 0x1, PT ;  /* 0x000000010200780c */ /* 0x000fe20003f05270 */
[----:B------:R-:W-:Y:S01]  /*c010*/  ULDC UR5, c[0x0][0x648] ;  /* 0x0001920000057ab9 */ /* 0x000fe20000000800 */
[----:B------:R-:W-:Y:S01]  /*c020*/  LOP3.LUT R23, R23, UR17, RZ, 0xc0, !PT ;  /* 0x0000001117177c12 */ /* 0x000fe2000f8ec0ff */
[----:B--2---:R-:W-:Y:S01]  /*c030*/  IMAD.MOV R24, RZ, RZ, -R24 ;  /* 0x000000ffff187224 */ /* 0x004fe200078e0a18 */
[----:B------:R-:W-:Y:S01]  /*c040*/  SHF.R.U64 R4, R4, UR5, R5 ;  /* 0x0000000504047c19 */ /* 0x000fe20008001205 */
[----:B------:R-:W-:Y:S01]  /*c050*/  ULDC UR5, c[0x0][0x638] ;  /* 0x00018e0000057ab9 */ /* 0x000fe20000000800 */
[----:B------:R-:W-:Y:S01]  /*c060*/  LOP3.LUT R21, R21, UR4, RZ, 0xc0, !PT ;  /* 0x0000000415157c12 */ /* 0x000fe2000f8ec0ff */
[----:B------:R-:W-:Y:S01]  /*c070*/  ULDC UR6, c[0x0][0x610] ;  /* 0x0001840000067ab9 */ /* 0x000fe20000000800 */
[----:B------:R-:W-:Y:S02]  /*c080*/  IMAD.MOV.U32 R6, RZ, RZ, R14 ;  /* 0x000000ffff067224 */ /* 0x000fe400078e000e */
[----:B------:R-:W-:-:S02]  /*c090*/  IMAD.MOV R5, RZ, RZ, -R4 ;  /* 0x000000ffff057224 */ /* 0x000fc400078e0a04 */
[----:B------:R-:W-:Y:S02]  /*c0a0*/  IMAD R4, R4, UR18, R23 ;  /* 0x0000001204047c24 */ /* 0x000fe4000f8e0217 */
[----:B0-----:R-:W-:Y:S02]  /*c0b0*/  @P0 IMAD R15, R20, R24, R13 ;  /* 0x00000018140f0224 */ /* 0x001fe400078e020d */
[----:B------:R-:W-:Y:S01]  /*c0c0*/  IMAD R22, R5, UR5, R22 ;  /* 0x0000000505167c24 */ /* 0x000fe2000f8e0216 */
[----:B------:R-:W-:Y:S01]  /*c0d0*/  ULDC UR5, c[0x0][0x600] ;  /* 0x0001800000057ab9 */ /* 0x000fe20000000800 */
[----:B------:R-:W-:Y:S02]  /*c0e0*/  IMAD R15, R4, UR6, R15 ;  /* 0x00000006040f7c24 */ /* 0x000fe4000f8e020f */
[----:B------:R-:W-:Y:S02]  /*c0f0*/  IMAD R22, R22, UR5, R21 ;  /* 0x0000000516167c24 */ /* 0x000fe4000f8e0215 */
[----:B------:R-:W-:-:S03]  /*c100*/  IMAD.MOV.U32 R4, RZ, RZ, 0x1 ;  /* 0x00000001ff047424 */ /* 0x000fc600078e00ff */
[----:B------:R-:W-:Y:S02]  /*c110*/  SEL R7, R22, R15, !P0 ;  /* 0x0000000f16077207 */ /* 0x000fe40004000000 */
[----:B------:R-:W-:-:S07]  /*c120*/  SEL R13, R15, R22, !P0 ;  /* 0x000000160f0d7207 */ /* 0x000fce0004000000 */
.L_x_300:
[----:B------:R-:W-:Y:S05]  /*c130*/  BSYNC B1 ;  /* 0x0000000000017941 */ /* 0x000fea0003800000 */
.L_x_299:
[----:B------:R-:W-:-:S13]  /*c140*/  LOP3.LUT P0, RZ, R4, 0xff, RZ, 0xc0, !PT ;  /* 0x000000ff04ff7812 */ /* 0x000fda000780c0ff */
[----:B------:R-:W-:Y:S05]  /*c150*/  @P0 BRA `(.L_x_303) ;  /* 0xfffffff4003c0947 */ /* 0x000fea000383ffff */
[----:B------:R-:W-:Y:S05]  /*c160*/  BSYNC B0 ;  /* 0x0000000000007941 */ /* 0x000fea0003800000 */
.L_x_292:
[----:B------:R-:W-:-:S03]  /*c170*/  UMOV UR5, 0xffffffff ;  /* 0xffffffff00057882 */ /* 0x000fc60000000000 */
[----:B------:R-:W-:Y:S05]  /*c180*/  BRA.DIV UR5, `(.L_x_304) ;  /* 0x0000000605147947 */ /* 0x000fea000b800000 */
[----:B------:R-:W-:-:S13]  /*c190*/  ELECT P6, URZ, PT ;  /* 0x00000000003f782f */ /* 0x000fda00038c0000 */
.L_x_318:
[----:B------:R-:W-:Y:S04]  /*c1a0*/  BSSY B0, `(.L_x_305) ;  /* 0x000002b000007945 */ /* 0x000fe80003800000 */
[----:B------:R-:W-:Y:S05]  /*c1b0*/  @!P6 BRA `(.L_x_306) ;  /* 0x0000000000a4e947 */ /* 0x000fea0003800000 */
[----:B------:R-:W-:-:S04]  /*c1c0*/  LOP3.LUT R19, R19, 0x2, RZ, 0xfc, !PT ;  /* 0x0000000213137812 */ /* 0x000fc800078efcff */
[----:B------:R-:W-:-:S13]  /*c1d0*/  ISETP.NE.AND P0, PT, R19, 0x3, PT ;  /* 0x000000031300780c */ /* 0x000fda0003f05270 */
[----:B------:R-:W-:Y:S05]  /*c1e0*/  @!P0 BRA `(.L_x_307) ;  /* 0x0000000000048947 */ /* 0x000fea0003800000 */
[----:B------:R-:W-:Y:S01]  /*c1f0*/  BPT.TRAP 0x1 ;  /* 0x000000040000795c */ /* 0x000fe20000300000 */
.L_x_307:
[----:B------:R-:W0:Y:S01]  /*c200*/  S2R R5, SR_CgaCtaId ;  /* 0x0000000000057919 */ /* 0x000e220000008800 */
[----:B------:R-:W-:Y:S02]  /*c210*/  MOV R2, 0x400 ;  /* 0x0000040000027802 */ /* 0x000fe40000000f00 */
[----:B------:R-:W-:Y:S02]  /*c220*/  SHF.L.U32 R4, R0, 0x1f, RZ ;  /* 0x0000001f00047819 */ /* 0x000fe400000006ff */
[----:B0-----:R-:W-:-:S04]  /*c230*/  LEA R2, R5, R2, 0x18 ;  /* 0x0000000205027211 */ /* 0x001fc800078ec0ff */
[----:B------:R-:W-:-:S05]  /*c240*/  IADD3 R2, R2, 0x20, RZ ;  /* 0x0000002002027810 */ /* 0x000fca0007ffe0ff */
[C---:B------:R-:W-:Y:S02]  /*c250*/  IMAD R7, R3.reuse, 0x8, R2 ;  /* 0x0000000803077824 */ /* 0x040fe400078e0202 */
[----:B------:R-:W-:Y:S02]  /*c260*/  VIADD R3, R3, 0x1 ;  /* 0x0000000103037836 */ /* 0x000fe40000000000 */
[----:B------:R-:W0:Y:S03]  /*c270*/  SYNCS.PHASECHK.TRANS64.TRYWAIT P0, [R7+URZ], R4 ;  /* 0x00000004070075a7 */ /* 0x000e26000800017f */
[----:B------:R-:W-:-:S04]  /*c280*/  ISETP.NE.AND P1, PT, R3, 0x4, PT ;  /* 0x000000040300780c */ /* 0x000fc80003f25270 */
[----:B------:R-:W-:Y:S02]  /*c290*/  SEL R5, RZ, 0x1, P1 ;  /* 0x00000001ff057807 */ /* 0x000fe40000800000 */
[----:B------:R-:W-:Y:S02]  /*c2a0*/  SEL R3, R3, RZ, P1 ;  /* 0x000000ff03037207 */ /* 0x000fe40000800000 */
[----:B------:R-:W-:-:S03]  /*c2b0*/  LOP3.LUT R6, R0, R5, RZ, 0x3c, !PT ;  /* 0x0000000500067212 */ /* 0x000fc600078e3cff */
[----:B------:R-:W-:Y:S01]  /*c2c0*/  IMAD R8, R3, 0x8, R2 ;  /* 0x0000000803087824 */ /* 0x000fe200078e0202 */
[----:B------:R-:W-:Y:S01]  /*c2d0*/  SHF.L.U32 R5, R6, 0x1f, RZ ;  /* 0x0000001f06057819 */ /* 0x000fe200000006ff */
[----:B0-----:R-:W-:Y:S06]  /*c2e0*/  @!P0 BRA `(.L_x_308) ;  /* 0x0000000000dc8947 */ /* 0x001fec0003800000 */
.L_x_319:
[----:B------:R-:W1:Y:S01]  /*c2f0*/  SYNCS.PHASECHK.TRANS64.TRYWAIT P0, [R8+URZ], R5 ;  /* 0x00000005080075a7 */ /* 0x000e62000800017f */
[----:B------:R-:W-:-:S05]  /*c300*/  VIADD R0, R3, 0x1 ;  /* 0x0000000103007836 */ /* 0x000fca0000000000 */
[----:B------:R-:W-:-:S04]  /*c310*/  ISETP.NE.AND P1, PT, R0, 0x4, PT ;  /* 0x000000040000780c */ /* 0x000fc80003f25270 */
[----:B------:R-:W-:Y:S02]  /*c320*/  SEL R3, RZ, 0x1, P1 ;  /* 0x00000001ff037807 */ /* 0x000fe40000800000 */
[----:B0-----:R-:W-:Y:S02]  /*c330*/  SEL R7, R0, RZ, P1 ;  /* 0x000000ff00077207 */ /* 0x001fe40000800000 */
[----:B------:R-:W-:-:S03]  /*c340*/  LOP3.LUT R9, R6, R3, RZ, 0x3c, !PT ;  /* 0x0000000306097212 */ /* 0x000fc600078e3cff */
[----:B------:R-:W-:Y:S01]  /*c350*/  IMAD R11, R7, 0x8, R2 ;  /* 0x00000008070b7824 */ /* 0x000fe200078e0202 */
[----:B------:R-:W-:Y:S01]  /*c360*/  SHF.L.U32 R6, R9, 0x1f, RZ ;  /* 0x0000001f09067819 */ /* 0x000fe200000006ff */
[----:B-1----:R-:W-:Y:S06]  /*c370*/  @!P0 BRA `(.L_x_309) ;  /* 0x0000000000cc8947 */ /* 0x002fec0003800000 */
.L_x_320:
[----:B------:R-:W1:Y:S01]  /*c380*/  SYNCS.PHASECHK.TRANS64.TRYWAIT P0, [R11+URZ], R6 ;  /* 0x000000060b0075a7 */ /* 0x000e62000800017f */
[----:B------:R-:W-:-:S05]  /*c390*/  VIADD R0, R7, 0x1 ;  /* 0x0000000107007836 */ /* 0x000fca0000000000 */
[----:B------:R-:W-:-:S04]  /*c3a0*/  ISETP.NE.AND P1, PT, R0, 0x4, PT ;  /* 0x000000040000780c */ /* 0x000fc80003f25270 */
[----:B------:R-:W-:Y:S02]  /*c3b0*/  SEL R4, RZ, 0x1, P1 ;  /* 0x00000001ff047807 */ /* 0x000fe40000800000 */
[----:B------:R-:W-:Y:S02]  /*c3c0*/  SEL R3, R0, RZ, P1 ;  /* 0x000000ff00037207 */ /* 0x000fe40000800000 */
[----:B------:R-:W-:Y:S01]  /*c3d0*/  LOP3.LUT R0, R9, R4, RZ, 0x3c, !PT ;  /* 0x0000000409007212 */ /* 0x000fe200078e3cff */
[----:B-1----:R-:W-:Y:S06]  /*c3e0*/  @!P0 BRA `(.L_x_310) ;  /* 0x0000000000c48947 */ /* 0x002fec0003800000 */
.L_x_321:
[----:B------:R-:W-:Y:S01]  /*c3f0*/  IMAD R3, R3, 0x8, R2 ;  /* 0x0000000803037824 */ /* 0x000fe200078e0202 */
[----:B------:R-:W-:-:S07]  /*c400*/  SHF.L.U32 R0, R0, 0x1f, RZ ;  /* 0x0000001f00007819 */ /* 0x000fce00000006ff */
.L_x_311:
[----:B--2---:R2:W3:Y:S02]  /*c410*/  SYNCS.PHASECHK.TRANS64.TRYWAIT P0, [R3+URZ], R0 ;  /* 0x00000000030075a7 */ /* 0x0044e4000800017f */
[----:B---3--:R-:W-:Y:S05]  /*c420*/  @!P0 NANOSLEEP.SYNCS 0x989680 ;  /* 0x009896800000895d */ /* 0x008fea0003900000 */
[----:B------:R-:W3:Y:S02]  /*c430*/  @!P0 SYNCS.PHASECHK.TRANS64 P0, [R3+URZ], R0 ;  /* 0x00000000030085a7 */ /* 0x000ee4000800007f */
[----:B---3--:R-:W-:Y:S05]  /*c440*/  @!P0 BRA `(.L_x_311) ;  /* 0xfffffffc00f08947 */ /* 0x008fea000383ffff */
.L_x_306:
[----:B------:R-:W-:Y:S05]  /*c450*/  BSYNC B0 ;  /* 0x0000000000007941 */ /* 0x000fea0003800000 */
.L_x_305:
[----:B------:R-:W-:Y:S05]  /*c460*/  EXIT ;  /* 0x000000000000794d */ /* 0x000fea0003800000 */
.L_x_21:
[----:B---3--:R3:W4:Y:S02]  /*c470*/  SYNCS.PHASECHK.TRANS64.TRYWAIT P1, [R3+URZ], R0 ;  /* 0x00000000030075a7 */ /* 0x008724000802017f */
[----:B----4-:R-:W-:Y:S05]  /*c480*/  @!P1 NANOSLEEP.SYNCS 0x989680 ;  /* 0x009896800000995d */ /* 0x010fea0003900000 */
[----:B------:R-:W4:Y:S02]  /*c490*/  @!P1 SYNCS.PHASECHK.TRANS64 P1, [R3+URZ], R0 ;  /* 0x00000000030095a7 */ /* 0x000f24000802007f */
[----:B----4-:R-:W-:Y:S05]  /*c4a0*/  @!P1 BRA `(.L_x_21) ;  /* 0xfffffffc00f09947 */ /* 0x010fea000383ffff */
[----:B------:R-:W-:Y:S05]  /*c4b0*/  BRA `(.L_x_20) ;  /* 0xffffff4c00fc7947 */ /* 0x000fea000383ffff */
.L_x_26:
[----:B-1----:R1:W2:Y:S02]  /*c4c0*/  SYNCS.PHASECHK.TRANS64.TRYWAIT P1, [R5+URZ], R4 ;  /* 0x00000004050075a7 */ /* 0x0022a4000802017f */
[----:B--2---:R-:W-:Y:S05]  /*c4d0*/  @!P1 NANOSLEEP.SYNCS 0x989680 ;  /* 0x009896800000995d */ /* 0x004fea0003900000 */
[----:B------:R-:W2:Y:S02]  /*c4e0*/  @!P1 SYNCS.PHASECHK.TRANS64 P1, [R5+URZ], R4 ;  /* 0x00000004050095a7 */ /* 0x000ea4000802007f */
[----:B--2---:R-:W-:Y:S05]  /*c4f0*/  @!P1 BRA `(.L_x_26) ;  /* 0xfffffffc00f09947 */ /* 0x004fea000383ffff */
[----:B------:R-:W-:Y:S05]  /*c500*/  BRA `(.L_x_25) ;  /* 0xffffff54003c7947 */ /* 0x000fea000383ffff */
.L_x_293:
[----:B------:R-:W-:Y:S01]  /*c510*/  BSSY B1, `(.L_x_312) ;  /* 0x0000006000017945 */ /* 0x000fe20003800000 */
[----:B------:R-:W-:-:S07]  /*c520*/  IMAD.MOV.U32 R15, RZ, RZ, -0x1 ;  /* 0xffffffffff0f7424 */ /* 0x000fce00078e00ff */
[----:B------:R-:W-:Y:S05]  /*c530*/  WARPSYNC.COLLECTIVE R15, `(.L_x_313) ;  /* 0x000000000f0c7348 */ /* 0x000fea0003c00000 */
[----:B------:R-:W-:Y:S02]  /*c540*/  ELECT P6, UR62, PT ;  /* 0x00000000003e782f */ /* 0x000fe400038c0000 */
[----:B------:R-:W-:Y:S01]  /*c550*/  MOV R14, UR62 ;  /* 0x0000003e000e7c02 */ /* 0x000fe20008000f00 */
[----:B------:R-:W-:Y:S10]  /*c560*/  ENDCOLLECTIVE ;  /* 0x000000000000791b */ /* 0x000ff40003800000 */
.L_x_313:
[----:B------:R-:W-:Y:S05]  /*c570*/  BSYNC B1 ;  /* 0x0000000000017941 */ /* 0x000fea0003800000 */
.L_x_312:
[----:B------:R-:W-:Y:S05]  /*c580*/  BRA `(.L_x_314) ;  /* 0xfffffff0003c7947 */ /* 0x000fea000383ffff */
.L_x_296:
[----:B0-----:R0:W1:Y:S02]  /*c590*/  SYNCS.PHASECHK.TRANS64.TRYWAIT P0, [R22+URZ+0x20], R13 ;  /* 0x0000200d160075a7 */ /* 0x001064000800017f */
[----:B-1----:R-:W-:Y:S05]  /*c5a0*/  @!P0 NANOSLEEP.SYNCS 0x989680 ;  /* 0x009896800000895d */ /* 0x002fea0003900000 */
[----:B------:R-:W1:Y:S02]  /*c5b0*/  @!P0 SYNCS.PHASECHK.TRANS64 P0, [R22+URZ+0x20], R13 ;  /* 0x0000200d160085a7 */ /* 0x000e64000800007f */
[----:B-1----:R-:W-:Y:S05]  /*c5c0*/  @!P0 BRA `(.L_x_296) ;  /* 0xfffffffc00f08947 */ /* 0x002fea000383ffff */
[----:B------:R-:W-:Y:S05]  /*c5d0*/  BRA `(.L_x_315) ;  /* 0xfffffff0007c7947 */ /* 0x000fea000383ffff */
.L_x_304:
[----:B------:R-:W-:Y:S01]  /*c5e0*/  BSSY B0, `(.L_x_316) ;  /* 0x0000006000007945 */ /* 0x000fe20003800000 */
[----:B------:R-:W-:-:S07]  /*c5f0*/  IMAD.MOV.U32 R15, RZ, RZ, -0x1 ;  /* 0xffffffffff0f7424 */ /* 0x000fce00078e00ff */
[----:B------:R-:W-:Y:S05]  /*c600*/  WARPSYNC.COLLECTIVE R15, `(.L_x_317) ;  /* 0x000000000f0c7348 */ /* 0x000fea0003c00000 */
[----:B------:R-:W-:Y:S02]  /*c610*/  ELECT P6, UR62, PT ;  /* 0x00000000003e782f */ /* 0x000fe400038c0000 */
[----:B------:R-:W-:Y:S01]  /*c620*/  MOV R14, UR62 ;  /* 0x0000003e000e7c02 */ /* 0x000fe20008000f00 */
[----:B------:R-:W-:Y:S10]  /*c630*/  ENDCOLLECTIVE ;  /* 0x000000000000791b */ /* 0x000ff40003800000 */
.L_x_317:
[----:B------:R-:W-:Y:S05]  /*c640*/  BSYNC B0 ;  /* 0x0000000000007941 */ /* 0x000fea0003800000 */
.L_x_316:
[----:B------:R-:W-:Y:S05]  /*c650*/  BRA `(.L_x_318) ;  /* 0xfffffff800d07947 */ /* 0x000fea000383ffff */
.L_x_308:
[----:B0-----:R0:W1:Y:S02]  /*c660*/  SYNCS.PHASECHK.TRANS64.TRYWAIT P0, [R7+URZ], R4 ;  /* 0x00000004070075a7 */ /* 0x001064000800017f */
[----:B-1----:R-:W-:Y:S05]  /*c670*/  @!P0 NANOSLEEP.SYNCS 0x989680 ;  /* 0x009896800000895d */ /* 0x002fea0003900000 */
[----:B------:R-:W1:Y:S02]  /*c680*/  @!P0 SYNCS.PHASECHK.TRANS64 P0, [R7+URZ], R4 ;  /* 0x00000004070085a7 */ /* 0x000e64000800007f */
[----:B-1----:R-:W-:Y:S05]  /*c690*/  @!P0 BRA `(.L_x_308) ;  /* 0xfffffffc00f08947 */ /* 0x002fea000383ffff */
[----:B------:R-:W-:Y:S05]  /*c6a0*/  BRA `(.L_x_319) ;  /* 0xfffffffc00107947 */ /* 0x000fea000383ffff */
.L_x_309:
[----:B0-----:R0:W1:Y:S02]  /*c6b0*/  SYNCS.PHASECHK.TRANS64.TRYWAIT P0, [R8+URZ], R5 ;  /* 0x00000005080075a7 */ /* 0x001064000800017f */
[----:B-1----:R-:W-:Y:S05]  /*c6c0*/  @!P0 NANOSLEEP.SYNCS 0x989680 ;  /* 0x009896800000895d */ /* 0x002fea0003900000 */
[----:B------:R-:W1:Y:S02]  /*c6d0*/  @!P0 SYNCS.PHASECHK.TRANS64 P0, [R8+URZ], R5 ;  /* 0x00000005080085a7 */ /* 0x000e64000800007f */
[----:B-1----:R-:W-:Y:S05]  /*c6e0*/  @!P0 BRA `(.L_x_309) ;  /* 0xfffffffc00f08947 */ /* 0x002fea000383ffff */
[----:B------:R-:W-:Y:S05]  /*c6f0*/  BRA `(.L_x_320) ;  /* 0xfffffffc00207947 */ /* 0x000fea000383ffff */
.L_x_310:
[----:B-1----:R1:W2:Y:S02]  /*c700*/  SYNCS.PHASECHK.TRANS64.TRYWAIT P0, [R11+URZ], R6 ;  /* 0x000000060b0075a7 */ /* 0x0022a4000800017f */
[----:B--2---:R-:W-:Y:S05]  /*c710*/  @!P0 NANOSLEEP.SYNCS 0x989680 ;  /* 0x009896800000895d */ /* 0x004fea0003900000 */
[----:B------:R-:W2:Y:S02]  /*c720*/  @!P0 SYNCS.PHASECHK.TRANS64 P0, [R11+URZ], R6 ;  /* 0x000000060b0085a7 */ /* 0x000ea4000800007f */
[----:B--2---:R-:W-:Y:S05]  /*c730*/  @!P0 BRA `(.L_x_310) ;  /* 0xfffffffc00f08947 */ /* 0x004fea000383ffff */
[----:B------:R-:W-:Y:S05]  /*c740*/  BRA `(.L_x_321) ;  /* 0xfffffffc00287947 */ /* 0x000fea000383ffff */
.L_x_322:
[----:B------:R-:W-:-:S00]  /*c750*/  BRA `(.L_x_322) ;  /* 0xfffffffc00fc7947 */ /* 0x000fc0000383ffff */
[----:B------:R-:W-:-:S00]  /*c760*/  NOP ;  /* 0x0000000000007918 */ /* 0x000fc00000000000 */
        /* <DEDUP_REMOVED lines=9> */
.L_x_323:


//--------------------- .nv.global.init           --------------------------
	.section	.nv.global.init,"aw",@progbits
.nv.global.init:
	.type		$str$22,@object
	.size		$str$22,($str$23 - $str$22)
$str$22:
        /*0000*/ 	.byte	0x6b, 0x5f, 0x74, 0x69, 0x6c, 0x65, 0x5f, 0x63, 0x6f, 0x75, 0x6e, 0x74, 0x20, 0x3e, 0x3d, 0x20
        /*0010*/ 	.byte	0x31, 0x00
	.type		$str$23,@object
	.size		$str$23,(__unnamed_1 - $str$23)
$str$23:
        /*0012*/ 	.byte	0x2f, 0x74, 0x6d, 0x70, 0x2f, 0x63, 0x75, 0x74, 0x6c, 0x61, 0x73, 0x73, 0x5f, 0x73, 0x77, 0x65
        /*0022*/ 	.byte	0x65, 0x70, 0x5f, 0x73, 0x72, 0x63, 0x2f, 0x69, 0x6e, 0x63, 0x6c, 0x75, 0x64, 0x65, 0x2f, 0x63
        /*0032*/ 	.byte	0x75, 0x74, 0x6c, 0x61, 0x73, 0x73, 0x2f, 0x67, 0x65, 0x6d, 0x6d, 0x2f, 0x63, 0x6f, 0x6c, 0x6c
        /*0042*/ 	.byte	0x65, 0x63, 0x74, 0x69, 0x76, 0x65, 0x2f, 0x73, 0x6d, 0x39, 0x30, 0x5f, 0x6d, 0x6d, 0x61, 0x5f
        /*0052*/ 	.byte	0x74, 0x6d, 0x61, 0x5f, 0x67, 0x6d, 0x6d, 0x61, 0x5f, 0x73, 0x73, 0x5f, 0x77, 0x61, 0x72, 0x70
        /*0062*/ 	.byte	0x73, 0x70, 0x65, 0x63, 0x69, 0x61, 0x6c, 0x69, 0x7a, 0x65, 0x64, 0x2e, 0x68, 0x70, 0x70, 0x00
	.type		__unnamed_1,@object
	.size		__unnamed_1,(.L_0 - __unnamed_1)
__unnamed_1:
        /*0072*/ 	.byte	0x76, 0x6f, 0x69, 0x64, 0x20, 0x63, 0x75, 0x74, 0x6c, 0x61, 0x73, 0x73, 0x3a, 0x3a, 0x67, 0x65
        /* <DEDUP_REMOVED lines=181> */
        /*0bd2*/ 	.byte	0x00
.L_0:


//--------------------- .nv.shared._ZN7cutlass13device_kernelINS_4gemm6kernel13GemmUniversalIN4cute5tupleIJiiiiEEENS1_10collective13CollectiveMmaINS1_34MainloopSm90TmaGmmaWarpSpecializedILi4ENS5_IJNS4_1CILi1EEENSA_ILi2EEESB_EEENS1_35KernelTmaWarpSpecializedCooperativeEEENS5_IJNSA_ILi256EEENSA_ILi128EEENSA_ILi64EEEEEENS_10bfloat16_tENS5_IJlSB_lEEESK_SL_NS4_8TiledMMAINS4_8MMA_AtomIJNS4_4SM904GMMA28MMA_64x128x16_F32BF16BF16_SSILNSP_5MajorE0ELSR_0ELNSP_7ScaleInE1ELSS_1EEEEEENS4_6LayoutINS5_IJSC_SB_SB_EEENS5_IJSB_NSA_ILi0EEESX_EEEEENS5_IJNS4_10UnderscoreES10_S10_EEEEENS4_23SM90_TMA_LOAD_MULTICASTENS4_14ComposedLayoutINS4_7SwizzleILi3ELi4ELi3EEENS4_18smem_ptr_flag_bitsILi16EEENSV_INS5_IJNSA_ILi8EEESI_EEENS5_IJSI_SB_EEEEEEEvNS4_8identityENS4_13SM90_TMA_LOADES1D_vS1E_EENS_8epilogue10collective6detail29Sm90TmaWarpSpecializedAdapterINS1I_15DefaultEpilogueISK_SL_SL_NS1H_6thread17LinearCombinationISK_Li1EffLNS1M_9ScaleType4KindE0ELNS_15FloatRoundStyleE2ESK_EENS1_15EpilogueDefaultEEEEEvvEEEEvNT_6ParamsE --------------------------
	.section	.nv.shared._ZN7cutlass13device_kernelINS_4gemm6kernel13GemmUniversalIN4cute5tupleIJiiiiEEENS1_10collective13CollectiveMmaINS1_34MainloopSm90TmaGmmaWarpSpecializedILi4ENS5_IJNS4_1CILi1EEENSA_ILi2EEESB_EEENS1_35KernelTmaWarpSpecializedCooperativeEEENS5_IJNSA_ILi256EEENSA_ILi128EEENSA_ILi64EEEEEENS_10bfloat16_tENS5_IJlSB_lEEESK_SL_NS4_8TiledMMAINS4_8MMA_AtomIJNS4_4SM904GMMA28MMA_64x128x16_F32BF16BF16_SSILNSP_5MajorE0ELSR_0ELNSP_7ScaleInE1ELSS_1EEEEEENS4_6LayoutINS5_IJSC_SB_SB_EEENS5_IJSB_NSA_ILi0EEESX_EEEEENS5_IJNS4_10UnderscoreES10_S10_EEEEENS4_23SM90_TMA_LOAD_MULTICASTENS4_14ComposedLayoutINS4_7SwizzleILi3ELi4ELi3EEENS4_18smem_ptr_flag_bitsILi16EEENSV_INS5_IJNSA_ILi8EEESI_EEENS5_IJSI_SB_EEEEEEEvNS4_8identityENS4_13SM90_TMA_LOADES1D_vS1E_EENS_8epilogue10collective6detail29Sm90TmaWarpSpecializedAdapterINS1I_15DefaultEpilogueISK_SL_SL_NS1H_6thread17LinearCombinationISK_Li1EffLNS1M_9ScaleType4KindE0ELNS_15FloatRoundStyleE2ESK_EENS1_15EpilogueDefaultEEEEEvvEEEEvNT_6ParamsE,"aw",@nobits
	.sectionflags	@""
	.align	16
	.zero		1024


//--------------------- .nv.shared.reserved.0     --------------------------
	.section	.nv.shared.reserved.0,"aw",@nobits
	.weak		__nv_reservedSMEM_offset_0_alias
	.size		__nv_reservedSMEM_offset_0_alias, 0, 0
	.other		__nv_reservedSMEM_offset_0_alias,@"STO_CUDA_RESERVED_SHARED STV_DEFAULT"
__nv_reservedSMEM_offset_0_alias:
	.zero		0


//--------------------- .nv.global                --------------------------
	.section	.nv.global,"aw",@nobits
.nv.global:
	.type		_ZN40_INTERNAL_90169cc9_4_k_cu_f043998c_257984cute1_E,@object
	.size		_ZN40_INTERNAL_90169cc9_4_k_cu_f043998c_257984cute1_E,(_ZN40_INTERNAL_90169cc9_4_k_cu_f043998c_257984cuda3std3__45__cpo6cbeginE - _ZN40_INTERNAL_90169cc9_4_k_cu_f043998c_257984cute1_E)
_ZN40_INTERNAL_90169cc9_4_k_cu_f043998c_257984cute1_E:
	.zero		1
	.type		_ZN40_INTERNAL_90169cc9_4_k_cu_f043998c_257984cuda3std3__45__cpo6cbeginE,@object
	.size		_ZN40_INTERNAL_90169cc9_4_k_cu_f043998c_257984cuda3std3__45__cpo6cbeginE,(_ZN40_INTERNAL_90169cc9_4_k_cu_f043998c_257984cuda3std3__48in_placeE - _ZN40_INTERNAL_90169cc9_4_k_cu_f043998c_257984cuda3std3__45__cpo6cbeginE)
_ZN40_INTERNAL_90169cc9_4_k_cu_f043998c_257984cuda3std3__45__cpo6cbeginE:
	.zero		1
	.type		_ZN40_INTERNAL_90169cc9_4_k_cu_f043998c_257984cuda3std3__48in_placeE,@object
	.size		_ZN40_INTERNAL_90169cc9_4_k_cu_f043998c_257984cuda3std3__48in_placeE,(_ZN40_INTERNAL_90169cc9_4_k_cu_f043998c_257984cuda3std6ranges3__45__cpo9iter_moveE - _ZN40_INTERNAL_90169cc9_4_k_cu_f043998c_257984cuda3std3__48in_placeE)
_ZN40_INTERNAL_90169cc9_4_k_cu_f043998c_257984cuda3std3__48in_placeE:
	.zero		1
	.type		_ZN40_INTERNAL_90169cc9_4_k_cu_f043998c_257984cuda3std6ranges3__45__cpo9iter_moveE,@object
	.size		_ZN40_INTERNAL_90169cc9_4_k_cu_f043998c_257984cuda3std6ranges3__45__cpo9iter_moveE,(_ZN40_INTERNAL_90169cc9_4_k_cu_f043998c_257984cuda3std3__45__cpo5beginE - _ZN40_INTERNAL_90169cc9_4_k_cu_f043998c_257984cuda3std6ranges3__45__cpo9iter_moveE)
_ZN40_INTERNAL_90169cc9_4_k_cu_f043998c_257984cuda3std6ranges3__45__cpo9iter_moveE:
	.zero		1
	.type		_ZN40_INTERNAL_90169cc9_4_k_cu_f043998c_257984cuda3std3__45__cpo5beginE,@object
	.size		_ZN40_INTERNAL_90169cc9_4_k_cu_f043998c_257984cuda3std3__45__cpo5beginE,(_ZN40_INTERNAL_90169cc9_4_k_cu_f043998c_257984cuda3std3__442_GLOBAL__N__90169cc9_4_k_cu_f043998c_257986ignoreE - _ZN40_INTERNAL_90169cc9_4_k_cu_f043998c_257984cuda3std3__45__cpo5beginE)
_ZN40_INTERNAL_90169cc9_4_k_cu_f043998c_257984cuda3std3__45__cpo5beginE:
	.zero		1
	.type		_ZN40_INTERNAL_90169cc9_4_k_cu_f043998c_257984cuda3std3__442_GLOBAL__N__90169cc9_4_k_cu_f043998c_257986ignoreE,@object
	.size		_ZN40_INTERNAL_90169cc9_4_k_cu_f043998c_257984cuda3std3__442_GLOBAL__N__90169cc9_4_k_cu_f043998c_257986ignoreE,(_ZN40_INTERNAL_90169cc9_4_k_cu_f043998c_257984cute7productE - _ZN40_INTERNAL_90169cc9_4_k_cu_f043998c_257984cuda3std3__442_GLOBAL__N__90169cc9_4_k_cu_f043998c_257986ignoreE)
_ZN40_INTERNAL_90169cc9_4_k_cu_f043998c_257984cuda3std3__442_GLOBAL__N__90169cc9_4_k_cu_f043998c_257986ignoreE:
	.zero		1
	.type		_ZN40_INTERNAL_90169cc9_4_k_cu_f043998c_257984cute7productE,@object
	.size		_ZN40_INTERNAL_90169cc9_4_k_cu_f043998c_257984cute7productE,(_ZN40_INTERNAL_90169cc9_4_k_cu_f043998c_257984cuda3std3__45__cpo3endE - _ZN40_INTERNAL_90169cc9_4_k_cu_f043998c_257984cute7productE)
_ZN40_INTERNAL_90169cc9_4_k_cu_f043998c_257984cute7productE:
	.zero		1
	.type		_ZN40_INTERNAL_90169cc9_4_k_cu_f043998c_257984cuda3std3__45__cpo3endE,@object
	.size		_ZN40_INTERNAL_90169cc9_4_k_cu_f043998c_257984cuda3std3__45__cpo3endE,(_ZN40_INTERNAL_90169cc9_4_k_cu_f043998c_257984cuda3std3__419piecewise_constructE - _ZN40_INTERNAL_90169cc9_4_k_cu_f043998c_257984cuda3std3__45__cpo3endE)
_ZN40_INTERNAL_90169cc9_4_k_cu_f043998c_257984cuda3std3__45__cpo3endE:
	.zero		1
	.type		_ZN40_INTERNAL_90169cc9_4_k_cu_f043998c_257984cuda3std3__419piecewise_constructE,@object
	.size		_ZN40_INTERNAL_90169cc9_4_k_cu_f043998c_257984cuda3std3__419piecewise_constructE,(_ZN40_INTERNAL_90169cc9_4_k_cu_f043998c_257984cuda3std3__45__cpo4cendE - _ZN40_INTERNAL_90169cc9_4_k_cu_f043998c_257984cuda3std3__419piecewise_constructE)
_ZN40_INTERNAL_90169cc9_4_k_cu_f043998c_257984cuda3std3__419piecewise_constructE:
	.zero		1
	.type		_ZN40_INTERNAL_90169cc9_4_k_cu_f043998c_257984cuda3std3__45__cpo4cendE,@object
	.size		_ZN40_INTERNAL_90169cc9_4_k_cu_f043998c_257984cuda3std3__45__cpo4cendE,(_ZN40_INTERNAL_90169cc9_4_k_cu_f043998c_257984cuda3std6ranges3__45__cpo4swapE - _ZN40_INTERNAL_90169cc9_4_k_cu_f043998c_257984cuda3std3__45__cpo4cendE)
_ZN40_INTERNAL_90169cc9_4_k_cu_f043998c_257984cuda3std3__45__cpo4cendE:
	.zero		1
	.type		_ZN40_INTERNAL_90169cc9_4_k_cu_f043998c_257984cuda3std6ranges3__45__cpo4swapE,@object
	.size		_ZN40_INTERNAL_90169cc9_4_k_cu_f043998c_257984cuda3std6ranges3__45__cpo4swapE,(.L_8 - _ZN40_INTERNAL_90169cc9_4_k_cu_f043998c_257984cuda3std6ranges3__45__cpo4swapE)
_ZN40_INTERNAL_90169cc9_4_k_cu_f043998c_257984cuda3std6ranges3__45__cpo4swapE:
	.zero		1
.L_8:


//--------------------- .nv.constant0._ZN7cutlass13device_kernelINS_4gemm6kernel13GemmUniversalIN4cute5tupleIJiiiiEEENS1_10collective13CollectiveMmaINS1_34MainloopSm90TmaGmmaWarpSpecializedILi4ENS5_IJNS4_1CILi1EEENSA_ILi2EEESB_EEENS1_35KernelTmaWarpSpecializedCooperativeEEENS5_IJNSA_ILi256EEENSA_ILi128EEENSA_ILi64EEEEEENS_10bfloat16_tENS5_IJlSB_lEEESK_SL_NS4_8TiledMMAINS4_8MMA_AtomIJNS4_4SM904GMMA28MMA_64x128x16_F32BF16BF16_SSILNSP_5MajorE0ELSR_0ELNSP_7ScaleInE1ELSS_1EEEEEENS4_6LayoutINS5_IJSC_SB_SB_EEENS5_IJSB_NSA_ILi0EEESX_EEEEENS5_IJNS4_10UnderscoreES10_S10_EEEEENS4_23SM90_TMA_LOAD_MULTICASTENS4_14ComposedLayoutINS4_7SwizzleILi3ELi4ELi3EEENS4_18smem_ptr_flag_bitsILi16EEENSV_INS5_IJNSA_ILi8EEESI_EEENS5_IJSI_SB_EEEEEEEvNS4_8identityENS4_13SM90_TMA_LOADES1D_vS1E_EENS_8epilogue10collective6detail29Sm90TmaWarpSpecializedAdapterINS1I_15DefaultEpilogueISK_SL_SL_NS1H_6thread17LinearCombinationISK_Li1EffLNS1M_9ScaleType4KindE0ELNS_15FloatRoundStyleE2ESK_EENS1_15EpilogueDefaultEEEEEvvEEEEvNT_6ParamsE --------------------------
	.section	.nv.constant0._ZN7cutlass13device_kernelINS_4gemm6kernel13GemmUniversalIN4cute5tupleIJiiiiEEENS1_10collective13CollectiveMmaINS1_34MainloopSm90TmaGmmaWarpSpecializedILi4ENS5_IJNS4_1CILi1EEENSA_ILi2EEESB_EEENS1_35KernelTmaWarpSpecializedCooperativeEEENS5_IJNSA_ILi256EEENSA_ILi128EEENSA_ILi64EEEEEENS_10bfloat16_tENS5_IJlSB_lEEESK_SL_NS4_8TiledMMAINS4_8MMA_AtomIJNS4_4SM904GMMA28MMA_64x128x16_F32BF16BF16_SSILNSP_5MajorE0ELSR_0ELNSP_7ScaleInE1ELSS_1EEEEEENS4_6LayoutINS5_IJSC_SB_SB_EEENS5_IJSB_NSA_ILi0EEESX_EEEEENS5_IJNS4_10UnderscoreES10_S10_EEEEENS4_23SM90_TMA_LOAD_MULTICASTENS4_14ComposedLayoutINS4_7SwizzleILi3ELi4ELi3EEENS4_18smem_ptr_flag_bitsILi16EEENSV_INS5_IJNSA_ILi8EEESI_EEENS5_IJSI_SB_EEEEEEEvNS4_8identityENS4_13SM90_TMA_LOADES1D_vS1E_EENS_8epilogue10collective6detail29Sm90TmaWarpSpecializedAdapterINS1I_15DefaultEpilogueISK_SL_SL_NS1H_6thread17LinearCombinationISK_Li1EffLNS1M_9ScaleType4KindE0ELNS_15FloatRoundStyleE2ESK_EENS1_15EpilogueDefaultEEEEEvvEEEEvNT_6ParamsE,"a",@progbits
	.sectionflags	@""
	.align	4
.nv.constant0._ZN7cutlass13device_kernelINS_4gemm6kernel13GemmUniversalIN4cute5tupleIJiiiiEEENS1_10collective13CollectiveMmaINS1_34MainloopSm90TmaGmmaWarpSpecializedILi4ENS5_IJNS4_1CILi1EEENSA_ILi2EEESB_EEENS1_35KernelTmaWarpSpecializedCooperativeEEENS5_IJNSA_ILi256EEENSA_ILi128EEENSA_ILi64EEEEEENS_10bfloat16_tENS5_IJlSB_lEEESK_SL_NS4_8TiledMMAINS4_8MMA_AtomIJNS4_4SM904GMMA28MMA_64x128x16_F32BF16BF16_SSILNSP_5MajorE0ELSR_0ELNSP_7ScaleInE1ELSS_1EEEEEENS4_6LayoutINS5_IJSC_SB_SB_EEENS5_IJSB_NSA_ILi0EEESX_EEEEENS5_IJNS4_10UnderscoreES10_S10_EEEEENS4_23SM90_TMA_LOAD_MULTICASTENS4_14ComposedLayoutINS4_7SwizzleILi3ELi4ELi3EEENS4_18smem_ptr_flag_bitsILi16EEENSV_INS5_IJNSA_ILi8EEESI_EEENS5_IJSI_SB_EEEEEEEvNS4_8identityENS4_13SM90_TMA_LOADES1D_vS1E_EENS_8epilogue10collective6detail29Sm90TmaWarpSpecializedAdapterINS1I_15DefaultEpilogueISK_SL_SL_NS1H_6thread17LinearCombinationISK_Li1EffLNS1M_9ScaleType4KindE0ELNS_15FloatRoundStyleE2ESK_EENS1_15EpilogueDefaultEEEEEvvEEEEvNT_6ParamsE:
	.zero		1664


//--------------------- SYMBOLS --------------------------

	.type		.nv.reservedSmem.offset0,@object
	.size		.nv.reservedSmem.offset0,0x4
	.type		__assertfail,@function
